//
// Generated by NVIDIA NVVM Compiler
//
// Compiler Build ID: CL-36424714
// Cuda compilation tools, release 13.0, V13.0.88
// Based on NVVM 20.0.0
//

.version 9.0
.target sm_100
.address_size 64

	// .globl	fused_qknorm_rope_bf16
.shared .align 4 .b8 _ZZ16block_reduce_sumfE9warp_sums[128];
// _ZZ22fused_qknorm_rope_headI13__nv_bfloat16EvPT_PKS1_S4_PKfS6_iiiE9s_inv_rms has been demoted
// _ZZ22fused_qknorm_rope_headI6__halfEvPT_PKS1_S4_PKfS6_iiiE9s_inv_rms has been demoted

.visible .entry fused_qknorm_rope_bf16(
	.param .u64 .ptr .align 1 fused_qknorm_rope_bf16_param_0,
	.param .u64 .ptr .align 1 fused_qknorm_rope_bf16_param_1,
	.param .u64 .ptr .align 1 fused_qknorm_rope_bf16_param_2,
	.param .u64 .ptr .align 1 fused_qknorm_rope_bf16_param_3,
	.param .u64 .ptr .align 1 fused_qknorm_rope_bf16_param_4,
	.param .u64 .ptr .align 1 fused_qknorm_rope_bf16_param_5,
	.param .u64 .ptr .align 1 fused_qknorm_rope_bf16_param_6,
	.param .u64 .ptr .align 1 fused_qknorm_rope_bf16_param_7,
	.param .u64 .ptr .align 1 fused_qknorm_rope_bf16_param_8,
	.param .u32 fused_qknorm_rope_bf16_param_9,
	.param .u32 fused_qknorm_rope_bf16_param_10,
	.param .u32 fused_qknorm_rope_bf16_param_11,
	.param .u32 fused_qknorm_rope_bf16_param_12,
	.param .u32 fused_qknorm_rope_bf16_param_13
)
{
	.reg .pred 	%p<60>;
	.reg .b16 	%rs<103>;
	.reg .b32 	%r<298>;
	.reg .b32 	%f<341>;
	.reg .b64 	%rd<253>;
	// demoted variable
	.shared .align 4 .f32 _ZZ22fused_qknorm_rope_headI13__nv_bfloat16EvPT_PKS1_S4_PKfS6_iiiE9s_inv_rms;
	ld.param.u64 	%rd38, [fused_qknorm_rope_bf16_param_8];
	ld.param.u32 	%r114, [fused_qknorm_rope_bf16_param_9];
	ld.param.u32 	%r110, [fused_qknorm_rope_bf16_param_10];
	ld.param.u32 	%r112, [fused_qknorm_rope_bf16_param_12];
	ld.param.u32 	%r113, [fused_qknorm_rope_bf16_param_13];
	cvta.to.global.u64 	%rd1, %rd38;
	shr.u32 	%r115, %r113, 31;
	add.s32 	%r116, %r113, %r115;
	shr.s32 	%r1, %r116, 1;
	mul.lo.s32 	%r117, %r110, %r114;
	mul.lo.s32 	%r2, %r117, %r112;
	mov.u32 	%r3, %ctaid.x;
	setp.ge.s32 	%p1, %r3, %r2;
	@%p1 bra 	$L__BB0_27;
	ld.param.u64 	%rd233, [fused_qknorm_rope_bf16_param_2];
	cvta.to.global.u64 	%rd2, %rd233;
	div.s32 	%r192, %r3, %r112;
	mul.lo.s32 	%r193, %r192, %r112;
	sub.s32 	%r194, %r3, %r193;
	rem.s32 	%r195, %r192, %r110;
	mul.lo.s32 	%r196, %r112, %r110;
	div.s32 	%r197, %r3, %r196;
	mad.lo.s32 	%r198, %r197, %r112, %r194;
	mul.wide.s32 	%rd134, %r198, 4;
	add.s64 	%rd135, %rd1, %rd134;
	ld.global.nc.u32 	%r4, [%rd135];
	mad.lo.s32 	%r199, %r197, %r110, %r195;
	mad.lo.s32 	%r200, %r199, %r112, %r194;
	mul.lo.s32 	%r5, %r200, %r113;
	mul.wide.s32 	%rd136, %r5, 2;
	add.s64 	%rd3, %rd2, %rd136;
	shr.s32 	%r201, %r113, 31;
	shr.u32 	%r202, %r201, 30;
	add.s32 	%r203, %r113, %r202;
	shr.s32 	%r6, %r203, 2;
	mov.u32 	%r281, %tid.x;
	setp.ge.s32 	%p31, %r281, %r6;
	mov.f32 	%f329, 0f00000000;
	@%p31 bra 	$L__BB0_8;
	mov.u32 	%r8, %ntid.x;
	add.s32 	%r204, %r281, %r8;
	max.u32 	%r205, %r6, %r204;
	setp.lt.u32 	%p32, %r204, %r6;
	selp.u32 	%r206, 1, 0, %p32;
	add.s32 	%r207, %r204, %r206;
	sub.s32 	%r208, %r205, %r207;
	div.u32 	%r209, %r208, %r8;
	add.s32 	%r9, %r209, %r206;
	and.b32  	%r210, %r9, 3;
	setp.eq.s32 	%p33, %r210, 3;
	mov.f32 	%f329, 0f00000000;
	mov.u32 	%r268, %r281;
	@%p33 bra 	$L__BB0_5;
	add.s32 	%r211, %r9, 1;
	and.b32  	%r212, %r211, 3;
	neg.s32 	%r266, %r212;
	mul.wide.u32 	%rd137, %r281, 8;
	add.s64 	%rd139, %rd137, %rd136;
	add.s64 	%rd140, %rd139, %rd2;
	add.s64 	%rd247, %rd140, 4;
	mov.f32 	%f329, 0f00000000;
	mul.wide.u32 	%rd141, %r8, 8;
	mov.u32 	%r268, %r281;
$L__BB0_4:
	.pragma "nounroll";
	ld.global.nc.u16 	%rs52, [%rd247+-4];
	// begin inline asm
	{ cvt.f32.bf16 %f182, %rs52;}

	// end inline asm
	ld.global.nc.u16 	%rs53, [%rd247+-2];
	// begin inline asm
	{ cvt.f32.bf16 %f183, %rs53;}

	// end inline asm
	ld.global.nc.u16 	%rs54, [%rd247];
	// begin inline asm
	{ cvt.f32.bf16 %f184, %rs54;}

	// end inline asm
	ld.global.nc.u16 	%rs55, [%rd247+2];
	// begin inline asm
	{ cvt.f32.bf16 %f185, %rs55;}

	// end inline asm
	mul.f32 	%f186, %f183, %f183;
	fma.rn.f32 	%f187, %f182, %f182, %f186;
	fma.rn.f32 	%f188, %f184, %f184, %f187;
	fma.rn.f32 	%f189, %f185, %f185, %f188;
	add.f32 	%f329, %f329, %f189;
	add.s32 	%r268, %r268, %r8;
	add.s32 	%r266, %r266, 1;
	setp.ne.s32 	%p34, %r266, 0;
	add.s64 	%rd247, %rd247, %rd141;
	@%p34 bra 	$L__BB0_4;
$L__BB0_5:
	setp.lt.u32 	%p35, %r9, 3;
	@%p35 bra 	$L__BB0_8;
	shl.b32 	%r213, %r8, 3;
	shl.b32 	%r269, %r268, 2;
	add.s32 	%r272, %r213, %r269;
	mad.lo.s32 	%r271, %r8, 12, %r269;
	add.s32 	%r214, %r8, %r268;
	shl.b32 	%r270, %r214, 2;
$L__BB0_7:
	mul.wide.u32 	%rd142, %r269, 2;
	add.s64 	%rd143, %rd3, %rd142;
	ld.global.nc.u16 	%rs56, [%rd143];
	// begin inline asm
	{ cvt.f32.bf16 %f190, %rs56;}

	// end inline asm
	ld.global.nc.u16 	%rs57, [%rd143+2];
	// begin inline asm
	{ cvt.f32.bf16 %f191, %rs57;}

	// end inline asm
	ld.global.nc.u16 	%rs58, [%rd143+4];
	// begin inline asm
	{ cvt.f32.bf16 %f192, %rs58;}

	// end inline asm
	ld.global.nc.u16 	%rs59, [%rd143+6];
	// begin inline asm
	{ cvt.f32.bf16 %f193, %rs59;}

	// end inline asm
	mul.f32 	%f206, %f191, %f191;
	fma.rn.f32 	%f207, %f190, %f190, %f206;
	fma.rn.f32 	%f208, %f192, %f192, %f207;
	fma.rn.f32 	%f209, %f193, %f193, %f208;
	add.f32 	%f210, %f329, %f209;
	add.s32 	%r215, %r268, %r8;
	mul.wide.u32 	%rd144, %r270, 2;
	add.s64 	%rd145, %rd3, %rd144;
	ld.global.nc.u16 	%rs60, [%rd145];
	// begin inline asm
	{ cvt.f32.bf16 %f194, %rs60;}

	// end inline asm
	ld.global.nc.u16 	%rs61, [%rd145+2];
	// begin inline asm
	{ cvt.f32.bf16 %f195, %rs61;}

	// end inline asm
	ld.global.nc.u16 	%rs62, [%rd145+4];
	// begin inline asm
	{ cvt.f32.bf16 %f196, %rs62;}

	// end inline asm
	ld.global.nc.u16 	%rs63, [%rd145+6];
	// begin inline asm
	{ cvt.f32.bf16 %f197, %rs63;}

	// end inline asm
	mul.f32 	%f211, %f195, %f195;
	fma.rn.f32 	%f212, %f194, %f194, %f211;
	fma.rn.f32 	%f213, %f196, %f196, %f212;
	fma.rn.f32 	%f214, %f197, %f197, %f213;
	add.f32 	%f215, %f210, %f214;
	add.s32 	%r216, %r215, %r8;
	mul.wide.u32 	%rd146, %r272, 2;
	add.s64 	%rd147, %rd3, %rd146;
	ld.global.nc.u16 	%rs64, [%rd147];
	// begin inline asm
	{ cvt.f32.bf16 %f198, %rs64;}

	// end inline asm
	ld.global.nc.u16 	%rs65, [%rd147+2];
	// begin inline asm
	{ cvt.f32.bf16 %f199, %rs65;}

	// end inline asm
	ld.global.nc.u16 	%rs66, [%rd147+4];
	// begin inline asm
	{ cvt.f32.bf16 %f200, %rs66;}

	// end inline asm
	ld.global.nc.u16 	%rs67, [%rd147+6];
	// begin inline asm
	{ cvt.f32.bf16 %f201, %rs67;}

	// end inline asm
	mul.f32 	%f216, %f199, %f199;
	fma.rn.f32 	%f217, %f198, %f198, %f216;
	fma.rn.f32 	%f218, %f200, %f200, %f217;
	fma.rn.f32 	%f219, %f201, %f201, %f218;
	add.f32 	%f220, %f215, %f219;
	add.s32 	%r217, %r216, %r8;
	mul.wide.u32 	%rd148, %r271, 2;
	add.s64 	%rd149, %rd3, %rd148;
	ld.global.nc.u16 	%rs68, [%rd149];
	// begin inline asm
	{ cvt.f32.bf16 %f202, %rs68;}

	// end inline asm
	ld.global.nc.u16 	%rs69, [%rd149+2];
	// begin inline asm
	{ cvt.f32.bf16 %f203, %rs69;}

	// end inline asm
	ld.global.nc.u16 	%rs70, [%rd149+4];
	// begin inline asm
	{ cvt.f32.bf16 %f204, %rs70;}

	// end inline asm
	ld.global.nc.u16 	%rs71, [%rd149+6];
	// begin inline asm
	{ cvt.f32.bf16 %f205, %rs71;}

	// end inline asm
	mul.f32 	%f221, %f203, %f203;
	fma.rn.f32 	%f222, %f202, %f202, %f221;
	fma.rn.f32 	%f223, %f204, %f204, %f222;
	fma.rn.f32 	%f224, %f205, %f205, %f223;
	add.f32 	%f329, %f220, %f224;
	add.s32 	%r268, %r217, %r8;
	shl.b32 	%r218, %r8, 4;
	add.s32 	%r272, %r272, %r218;
	add.s32 	%r271, %r271, %r218;
	add.s32 	%r270, %r270, %r218;
	add.s32 	%r269, %r269, %r218;
	setp.lt.s32 	%p36, %r268, %r6;
	@%p36 bra 	$L__BB0_7;
$L__BB0_8:
	shl.b32 	%r219, %r6, 2;
	add.s32 	%r274, %r219, %r281;
	setp.ge.s32 	%p37, %r274, %r113;
	@%p37 bra 	$L__BB0_11;
	mov.u32 	%r31, %ntid.x;
$L__BB0_10:
	mul.wide.s32 	%rd150, %r274, 2;
	add.s64 	%rd151, %rd3, %rd150;
	ld.global.nc.u16 	%rs72, [%rd151];
	// begin inline asm
	{ cvt.f32.bf16 %f225, %rs72;}

	// end inline asm
	fma.rn.f32 	%f329, %f225, %f225, %f329;
	add.s32 	%r274, %r274, %r31;
	setp.lt.s32 	%p38, %r274, %r113;
	@%p38 bra 	$L__BB0_10;
$L__BB0_11:
	and.b32  	%r34, %r281, 31;
	mov.u32 	%r35, %ntid.x;
	mov.b32 	%r220, %f329;
	shfl.sync.bfly.b32	%r221|%p39, %r220, 16, 31, -1;
	mov.b32 	%f226, %r221;
	add.f32 	%f227, %f329, %f226;
	mov.b32 	%r222, %f227;
	shfl.sync.bfly.b32	%r223|%p40, %r222, 8, 31, -1;
	mov.b32 	%f228, %r223;
	add.f32 	%f229, %f227, %f228;
	mov.b32 	%r224, %f229;
	shfl.sync.bfly.b32	%r225|%p41, %r224, 4, 31, -1;
	mov.b32 	%f230, %r225;
	add.f32 	%f231, %f229, %f230;
	mov.b32 	%r226, %f231;
	shfl.sync.bfly.b32	%r227|%p42, %r226, 2, 31, -1;
	mov.b32 	%f232, %r227;
	add.f32 	%f233, %f231, %f232;
	mov.b32 	%r228, %f233;
	shfl.sync.bfly.b32	%r229|%p43, %r228, 1, 31, -1;
	mov.b32 	%f234, %r229;
	add.f32 	%f11, %f233, %f234;
	setp.ne.s32 	%p44, %r34, 0;
	@%p44 bra 	$L__BB0_13;
	shr.u32 	%r230, %r281, 3;
	mov.u32 	%r231, _ZZ16block_reduce_sumfE9warp_sums;
	add.s32 	%r232, %r231, %r230;
	st.shared.f32 	[%r232], %f11;
$L__BB0_13:
	bar.sync 	0;
	setp.gt.u32 	%p45, %r281, 31;
	@%p45 bra 	$L__BB0_18;
	shr.u32 	%r233, %r35, 5;
	setp.ge.u32 	%p46, %r34, %r233;
	mov.f32 	%f332, 0f00000000;
	@%p46 bra 	$L__BB0_16;
	shl.b32 	%r234, %r34, 2;
	mov.u32 	%r235, _ZZ16block_reduce_sumfE9warp_sums;
	add.s32 	%r236, %r235, %r234;
	ld.shared.f32 	%f332, [%r236];
$L__BB0_16:
	setp.ne.s32 	%p47, %r34, 0;
	mov.b32 	%r237, %f332;
	shfl.sync.bfly.b32	%r238|%p48, %r237, 16, 31, -1;
	mov.b32 	%f236, %r238;
	add.f32 	%f237, %f332, %f236;
	mov.b32 	%r239, %f237;
	shfl.sync.bfly.b32	%r240|%p49, %r239, 8, 31, -1;
	mov.b32 	%f238, %r240;
	add.f32 	%f239, %f237, %f238;
	mov.b32 	%r241, %f239;
	shfl.sync.bfly.b32	%r242|%p50, %r241, 4, 31, -1;
	mov.b32 	%f240, %r242;
	add.f32 	%f241, %f239, %f240;
	mov.b32 	%r243, %f241;
	shfl.sync.bfly.b32	%r244|%p51, %r243, 2, 31, -1;
	mov.b32 	%f242, %r244;
	add.f32 	%f243, %f241, %f242;
	mov.b32 	%r245, %f243;
	shfl.sync.bfly.b32	%r246|%p52, %r245, 1, 31, -1;
	mov.b32 	%f244, %r246;
	add.f32 	%f14, %f243, %f244;
	@%p47 bra 	$L__BB0_18;
	st.shared.f32 	[_ZZ16block_reduce_sumfE9warp_sums], %f14;
$L__BB0_18:
	bar.sync 	0;
	setp.ne.s32 	%p53, %r281, 0;
	@%p53 bra 	$L__BB0_20;
	ld.shared.f32 	%f245, [_ZZ16block_reduce_sumfE9warp_sums];
	cvt.rn.f32.s32 	%f246, %r113;
	div.rn.f32 	%f247, %f245, %f246;
	add.f32 	%f248, %f247, 0f358637BD;
	rsqrt.approx.f32 	%f249, %f248;
	st.shared.f32 	[_ZZ22fused_qknorm_rope_headI13__nv_bfloat16EvPT_PKS1_S4_PKfS6_iiiE9s_inv_rms], %f249;
$L__BB0_20:
	bar.sync 	0;
	ld.shared.f32 	%f15, [_ZZ22fused_qknorm_rope_headI13__nv_bfloat16EvPT_PKS1_S4_PKfS6_iiiE9s_inv_rms];
	setp.ge.s32 	%p54, %r281, %r1;
	@%p54 bra 	$L__BB0_53;
	ld.param.u64 	%rd229, [fused_qknorm_rope_bf16_param_0];
	cvta.to.global.u64 	%rd152, %rd229;
	add.s64 	%rd7, %rd152, %rd136;
	add.s32 	%r247, %r281, %r35;
	max.u32 	%r248, %r1, %r247;
	setp.lt.u32 	%p55, %r247, %r1;
	selp.u32 	%r249, 1, 0, %p55;
	add.s32 	%r250, %r247, %r249;
	sub.s32 	%r251, %r248, %r250;
	div.u32 	%r252, %r251, %r35;
	add.s32 	%r36, %r252, %r249;
	and.b32  	%r253, %r36, 3;
	setp.eq.s32 	%p56, %r253, 3;
	@%p56 bra 	$L__BB0_24;
	ld.param.u64 	%rd230, [fused_qknorm_rope_bf16_param_0];
	add.s32 	%r254, %r36, 1;
	and.b32  	%r255, %r254, 3;
	mul.wide.s32 	%rd154, %r1, 2;
	add.s64 	%rd156, %rd154, %rd136;
	cvta.to.global.u64 	%rd157, %rd230;
	add.s64 	%rd8, %rd157, %rd156;
	cvt.u64.u32 	%rd158, %r281;
	mul.wide.u32 	%rd249, %r281, 2;
	mul.lo.s32 	%r256, %r4, %r1;
	cvt.s64.s32 	%rd159, %r256;
	add.s64 	%rd160, %rd159, %rd158;
	shl.b64 	%rd248, %rd160, 2;
	add.s64 	%rd11, %rd2, %rd156;
	neg.s32 	%r275, %r255;
$L__BB0_23:
	.pragma "nounroll";
	ld.param.u64 	%rd245, [fused_qknorm_rope_bf16_param_7];
	ld.param.u64 	%rd241, [fused_qknorm_rope_bf16_param_6];
	ld.param.u64 	%rd235, [fused_qknorm_rope_bf16_param_4];
	mov.u32 	%r257, %tid.x;
	mad.lo.s32 	%r281, %r35, %r255, %r257;
	add.s64 	%rd161, %rd3, %rd249;
	ld.global.nc.u16 	%rs73, [%rd161];
	// begin inline asm
	{ cvt.f32.bf16 %f250, %rs73;}

	// end inline asm
	add.s64 	%rd162, %rd11, %rd249;
	ld.global.nc.u16 	%rs74, [%rd162];
	// begin inline asm
	{ cvt.f32.bf16 %f251, %rs74;}

	// end inline asm
	cvta.to.global.u64 	%rd163, %rd235;
	add.s64 	%rd164, %rd163, %rd249;
	ld.global.nc.u16 	%rs75, [%rd164];
	// begin inline asm
	{ cvt.f32.bf16 %f252, %rs75;}

	// end inline asm
	add.s64 	%rd166, %rd164, %rd154;
	ld.global.nc.u16 	%rs76, [%rd166];
	// begin inline asm
	{ cvt.f32.bf16 %f253, %rs76;}

	// end inline asm
	mul.f32 	%f256, %f15, %f250;
	mul.f32 	%f257, %f256, %f252;
	mul.f32 	%f258, %f15, %f251;
	mul.f32 	%f259, %f258, %f253;
	cvta.to.global.u64 	%rd167, %rd241;
	add.s64 	%rd168, %rd167, %rd248;
	ld.global.nc.f32 	%f260, [%rd168];
	cvta.to.global.u64 	%rd169, %rd245;
	add.s64 	%rd170, %rd169, %rd248;
	ld.global.nc.f32 	%f261, [%rd170];
	mul.f32 	%f262, %f257, %f260;
	mul.f32 	%f263, %f259, %f261;
	sub.f32 	%f254, %f262, %f263;
	// begin inline asm
	{  cvt.rn.bf16.f32 %rs77, %f254;}

	// end inline asm
	add.s64 	%rd171, %rd7, %rd249;
	st.global.u16 	[%rd171], %rs77;
	mul.f32 	%f264, %f257, %f261;
	fma.rn.f32 	%f255, %f259, %f260, %f264;
	// begin inline asm
	{  cvt.rn.bf16.f32 %rs78, %f255;}

	// end inline asm
	add.s64 	%rd172, %rd8, %rd249;
	st.global.u16 	[%rd172], %rs78;
	mul.wide.u32 	%rd173, %r35, 2;
	add.s64 	%rd249, %rd249, %rd173;
	mul.wide.u32 	%rd174, %r35, 4;
	add.s64 	%rd248, %rd248, %rd174;
	add.s32 	%r275, %r275, 1;
	setp.ne.s32 	%p57, %r275, 0;
	@%p57 bra 	$L__BB0_23;
$L__BB0_24:
	setp.lt.u32 	%p58, %r36, 3;
	@%p58 bra 	$L__BB0_53;
	shl.b32 	%r42, %r35, 1;
	add.s32 	%r280, %r281, %r42;
	mad.lo.s32 	%r279, %r35, 3, %r281;
	add.s32 	%r278, %r35, %r281;
	add.s32 	%r277, %r281, %r1;
	cvt.u64.u32 	%rd195, %r42;
$L__BB0_26:
	ld.param.u64 	%rd246, [fused_qknorm_rope_bf16_param_7];
	ld.param.u64 	%rd242, [fused_qknorm_rope_bf16_param_6];
	ld.param.u64 	%rd236, [fused_qknorm_rope_bf16_param_4];
	cvt.u64.u32 	%rd175, %r281;
	mul.wide.u32 	%rd176, %r281, 2;
	add.s64 	%rd177, %rd3, %rd176;
	ld.global.nc.u16 	%rs79, [%rd177];
	// begin inline asm
	{ cvt.f32.bf16 %f265, %rs79;}

	// end inline asm
	mul.wide.s32 	%rd178, %r277, 2;
	add.s64 	%rd179, %rd3, %rd178;
	ld.global.nc.u16 	%rs80, [%rd179];
	// begin inline asm
	{ cvt.f32.bf16 %f266, %rs80;}

	// end inline asm
	cvta.to.global.u64 	%rd180, %rd236;
	add.s64 	%rd181, %rd180, %rd176;
	ld.global.nc.u16 	%rs81, [%rd181];
	// begin inline asm
	{ cvt.f32.bf16 %f267, %rs81;}

	// end inline asm
	add.s64 	%rd182, %rd180, %rd178;
	ld.global.nc.u16 	%rs82, [%rd182];
	// begin inline asm
	{ cvt.f32.bf16 %f268, %rs82;}

	// end inline asm
	mul.f32 	%f289, %f15, %f265;
	mul.f32 	%f290, %f289, %f267;
	mul.f32 	%f291, %f15, %f266;
	mul.f32 	%f292, %f291, %f268;
	mul.lo.s32 	%r260, %r4, %r1;
	cvt.s64.s32 	%rd183, %r260;
	add.s64 	%rd184, %rd175, %rd183;
	cvta.to.global.u64 	%rd185, %rd242;
	shl.b64 	%rd186, %rd184, 2;
	add.s64 	%rd187, %rd185, %rd186;
	ld.global.nc.f32 	%f293, [%rd187];
	cvta.to.global.u64 	%rd188, %rd246;
	add.s64 	%rd189, %rd188, %rd186;
	ld.global.nc.f32 	%f294, [%rd189];
	mul.f32 	%f295, %f290, %f293;
	mul.f32 	%f296, %f292, %f294;
	sub.f32 	%f269, %f295, %f296;
	// begin inline asm
	{  cvt.rn.bf16.f32 %rs83, %f269;}

	// end inline asm
	add.s64 	%rd190, %rd7, %rd176;
	st.global.u16 	[%rd190], %rs83;
	mul.f32 	%f297, %f290, %f294;
	fma.rn.f32 	%f270, %f292, %f293, %f297;
	// begin inline asm
	{  cvt.rn.bf16.f32 %rs84, %f270;}

	// end inline asm
	add.s64 	%rd191, %rd7, %rd178;
	st.global.u16 	[%rd191], %rs84;
	add.s32 	%r261, %r281, %r35;
	cvt.u64.u32 	%rd192, %r278;
	mul.wide.u32 	%rd193, %r278, 2;
	add.s64 	%rd194, %rd3, %rd193;
	ld.global.nc.u16 	%rs85, [%rd194];
	// begin inline asm
	{ cvt.f32.bf16 %f271, %rs85;}

	// end inline asm
	add.s64 	%rd196, %rd179, %rd195;
	ld.global.nc.u16 	%rs86, [%rd196];
	// begin inline asm
	{ cvt.f32.bf16 %f272, %rs86;}

	// end inline asm
	add.s64 	%rd197, %rd180, %rd193;
	ld.global.nc.u16 	%rs87, [%rd197];
	// begin inline asm
	{ cvt.f32.bf16 %f273, %rs87;}

	// end inline asm
	add.s64 	%rd198, %rd182, %rd195;
	ld.global.nc.u16 	%rs88, [%rd198];
	// begin inline asm
	{ cvt.f32.bf16 %f274, %rs88;}

	// end inline asm
	mul.f32 	%f298, %f15, %f271;
	mul.f32 	%f299, %f298, %f273;
	mul.f32 	%f300, %f15, %f272;
	mul.f32 	%f301, %f300, %f274;
	add.s64 	%rd199, %rd192, %rd183;
	shl.b64 	%rd200, %rd199, 2;
	add.s64 	%rd201, %rd185, %rd200;
	ld.global.nc.f32 	%f302, [%rd201];
	add.s64 	%rd202, %rd188, %rd200;
	ld.global.nc.f32 	%f303, [%rd202];
	mul.f32 	%f304, %f299, %f302;
	mul.f32 	%f305, %f301, %f303;
	sub.f32 	%f275, %f304, %f305;
	// begin inline asm
	{  cvt.rn.bf16.f32 %rs89, %f275;}

	// end inline asm
	add.s64 	%rd203, %rd7, %rd193;
	st.global.u16 	[%rd203], %rs89;
	mul.f32 	%f306, %f299, %f303;
	fma.rn.f32 	%f276, %f301, %f302, %f306;
	// begin inline asm
	{  cvt.rn.bf16.f32 %rs90, %f276;}

	// end inline asm
	add.s64 	%rd204, %rd191, %rd195;
	st.global.u16 	[%rd204], %rs90;
	add.s32 	%r262, %r261, %r35;
	cvt.u64.u32 	%rd205, %r280;
	mul.wide.u32 	%rd206, %r280, 2;
	add.s64 	%rd207, %rd3, %rd206;
	ld.global.nc.u16 	%rs91, [%rd207];
	// begin inline asm
	{ cvt.f32.bf16 %f277, %rs91;}

	// end inline asm
	add.s64 	%rd208, %rd196, %rd195;
	ld.global.nc.u16 	%rs92, [%rd208];
	// begin inline asm
	{ cvt.f32.bf16 %f278, %rs92;}

	// end inline asm
	add.s64 	%rd209, %rd180, %rd206;
	ld.global.nc.u16 	%rs93, [%rd209];
	// begin inline asm
	{ cvt.f32.bf16 %f279, %rs93;}

	// end inline asm
	add.s64 	%rd210, %rd198, %rd195;
	ld.global.nc.u16 	%rs94, [%rd210];
	// begin inline asm
	{ cvt.f32.bf16 %f280, %rs94;}

	// end inline asm
	mul.f32 	%f307, %f15, %f277;
	mul.f32 	%f308, %f307, %f279;
	mul.f32 	%f309, %f15, %f278;
	mul.f32 	%f310, %f309, %f280;
	add.s64 	%rd211, %rd205, %rd183;
	shl.b64 	%rd212, %rd211, 2;
	add.s64 	%rd213, %rd185, %rd212;
	ld.global.nc.f32 	%f311, [%rd213];
	add.s64 	%rd214, %rd188, %rd212;
	ld.global.nc.f32 	%f312, [%rd214];
	mul.f32 	%f313, %f308, %f311;
	mul.f32 	%f314, %f310, %f312;
	sub.f32 	%f281, %f313, %f314;
	// begin inline asm
	{  cvt.rn.bf16.f32 %rs95, %f281;}

	// end inline asm
	add.s64 	%rd215, %rd7, %rd206;
	st.global.u16 	[%rd215], %rs95;
	mul.f32 	%f315, %f308, %f312;
	fma.rn.f32 	%f282, %f310, %f311, %f315;
	// begin inline asm
	{  cvt.rn.bf16.f32 %rs96, %f282;}

	// end inline asm
	add.s64 	%rd216, %rd204, %rd195;
	st.global.u16 	[%rd216], %rs96;
	add.s32 	%r263, %r262, %r35;
	cvt.u64.u32 	%rd217, %r279;
	mul.wide.u32 	%rd218, %r279, 2;
	add.s64 	%rd219, %rd3, %rd218;
	ld.global.nc.u16 	%rs97, [%rd219];
	// begin inline asm
	{ cvt.f32.bf16 %f283, %rs97;}

	// end inline asm
	add.s64 	%rd220, %rd208, %rd195;
	ld.global.nc.u16 	%rs98, [%rd220];
	// begin inline asm
	{ cvt.f32.bf16 %f284, %rs98;}

	// end inline asm
	add.s64 	%rd221, %rd180, %rd218;
	ld.global.nc.u16 	%rs99, [%rd221];
	// begin inline asm
	{ cvt.f32.bf16 %f285, %rs99;}

	// end inline asm
	add.s64 	%rd222, %rd210, %rd195;
	ld.global.nc.u16 	%rs100, [%rd222];
	// begin inline asm
	{ cvt.f32.bf16 %f286, %rs100;}

	// end inline asm
	mul.f32 	%f316, %f15, %f283;
	mul.f32 	%f317, %f316, %f285;
	mul.f32 	%f318, %f15, %f284;
	mul.f32 	%f319, %f318, %f286;
	add.s64 	%rd223, %rd217, %rd183;
	shl.b64 	%rd224, %rd223, 2;
	add.s64 	%rd225, %rd185, %rd224;
	ld.global.nc.f32 	%f320, [%rd225];
	add.s64 	%rd226, %rd188, %rd224;
	ld.global.nc.f32 	%f321, [%rd226];
	mul.f32 	%f322, %f317, %f320;
	mul.f32 	%f323, %f319, %f321;
	sub.f32 	%f287, %f322, %f323;
	// begin inline asm
	{  cvt.rn.bf16.f32 %rs101, %f287;}

	// end inline asm
	add.s64 	%rd227, %rd7, %rd218;
	st.global.u16 	[%rd227], %rs101;
	mul.f32 	%f324, %f317, %f321;
	fma.rn.f32 	%f288, %f319, %f320, %f324;
	// begin inline asm
	{  cvt.rn.bf16.f32 %rs102, %f288;}

	// end inline asm
	add.s64 	%rd228, %rd216, %rd195;
	st.global.u16 	[%rd228], %rs102;
	add.s32 	%r281, %r263, %r35;
	shl.b32 	%r264, %r35, 2;
	add.s32 	%r280, %r280, %r264;
	add.s32 	%r279, %r279, %r264;
	add.s32 	%r278, %r278, %r264;
	add.s32 	%r277, %r277, %r264;
	setp.lt.s32 	%p59, %r281, %r1;
	@%p59 bra 	$L__BB0_26;
	bra.uni 	$L__BB0_53;
$L__BB0_27:
	ld.param.u32 	%r265, [fused_qknorm_rope_bf16_param_11];
	ld.param.u64 	%rd234, [fused_qknorm_rope_bf16_param_3];
	cvta.to.global.u64 	%rd16, %rd234;
	sub.s32 	%r118, %r3, %r2;
	div.s32 	%r119, %r118, %r112;
	mul.lo.s32 	%r120, %r119, %r112;
	sub.s32 	%r121, %r118, %r120;
	rem.s32 	%r122, %r119, %r265;
	mul.lo.s32 	%r123, %r112, %r265;
	div.s32 	%r124, %r118, %r123;
	mad.lo.s32 	%r125, %r124, %r112, %r121;
	mul.wide.s32 	%rd39, %r125, 4;
	add.s64 	%rd40, %rd1, %rd39;
	ld.global.nc.u32 	%r57, [%rd40];
	mad.lo.s32 	%r126, %r124, %r265, %r122;
	mad.lo.s32 	%r127, %r126, %r112, %r121;
	mul.lo.s32 	%r58, %r127, %r113;
	mul.wide.s32 	%rd41, %r58, 2;
	add.s64 	%rd17, %rd16, %rd41;
	shr.s32 	%r128, %r113, 31;
	shr.u32 	%r129, %r128, 30;
	add.s32 	%r130, %r113, %r129;
	shr.s32 	%r59, %r130, 2;
	mov.u32 	%r297, %tid.x;
	setp.ge.s32 	%p2, %r297, %r59;
	mov.f32 	%f337, 0f00000000;
	@%p2 bra 	$L__BB0_34;
	mov.u32 	%r61, %ntid.x;
	add.s32 	%r131, %r297, %r61;
	max.u32 	%r132, %r59, %r131;
	setp.lt.u32 	%p3, %r131, %r59;
	selp.u32 	%r133, 1, 0, %p3;
	add.s32 	%r134, %r131, %r133;
	sub.s32 	%r135, %r132, %r134;
	div.u32 	%r136, %r135, %r61;
	add.s32 	%r62, %r136, %r133;
	and.b32  	%r137, %r62, 3;
	setp.eq.s32 	%p4, %r137, 3;
	mov.f32 	%f337, 0f00000000;
	mov.u32 	%r284, %r297;
	@%p4 bra 	$L__BB0_31;
	add.s32 	%r138, %r62, 1;
	and.b32  	%r139, %r138, 3;
	neg.s32 	%r282, %r139;
	mul.wide.u32 	%rd42, %r297, 8;
	add.s64 	%rd44, %rd42, %rd41;
	add.s64 	%rd45, %rd44, %rd16;
	add.s64 	%rd250, %rd45, 4;
	mov.f32 	%f337, 0f00000000;
	mul.wide.u32 	%rd46, %r61, 8;
	mov.u32 	%r284, %r297;
$L__BB0_30:
	.pragma "nounroll";
	ld.global.nc.u16 	%rs1, [%rd250+-4];
	// begin inline asm
	{ cvt.f32.bf16 %f35, %rs1;}

	// end inline asm
	ld.global.nc.u16 	%rs2, [%rd250+-2];
	// begin inline asm
	{ cvt.f32.bf16 %f36, %rs2;}

	// end inline asm
	ld.global.nc.u16 	%rs3, [%rd250];
	// begin inline asm
	{ cvt.f32.bf16 %f37, %rs3;}

	// end inline asm
	ld.global.nc.u16 	%rs4, [%rd250+2];
	// begin inline asm
	{ cvt.f32.bf16 %f38, %rs4;}

	// end inline asm
	mul.f32 	%f39, %f36, %f36;
	fma.rn.f32 	%f40, %f35, %f35, %f39;
	fma.rn.f32 	%f41, %f37, %f37, %f40;
	fma.rn.f32 	%f42, %f38, %f38, %f41;
	add.f32 	%f337, %f337, %f42;
	add.s32 	%r284, %r284, %r61;
	add.s32 	%r282, %r282, 1;
	setp.ne.s32 	%p5, %r282, 0;
	add.s64 	%rd250, %rd250, %rd46;
	@%p5 bra 	$L__BB0_30;
$L__BB0_31:
	setp.lt.u32 	%p6, %r62, 3;
	@%p6 bra 	$L__BB0_34;
	shl.b32 	%r140, %r61, 3;
	shl.b32 	%r285, %r284, 2;
	add.s32 	%r288, %r140, %r285;
	mad.lo.s32 	%r287, %r61, 12, %r285;
	add.s32 	%r141, %r61, %r284;
	shl.b32 	%r286, %r141, 2;
$L__BB0_33:
	mul.wide.u32 	%rd47, %r285, 2;
	add.s64 	%rd48, %rd17, %rd47;
	ld.global.nc.u16 	%rs5, [%rd48];
	// begin inline asm
	{ cvt.f32.bf16 %f43, %rs5;}

	// end inline asm
	ld.global.nc.u16 	%rs6, [%rd48+2];
	// begin inline asm
	{ cvt.f32.bf16 %f44, %rs6;}

	// end inline asm
	ld.global.nc.u16 	%rs7, [%rd48+4];
	// begin inline asm
	{ cvt.f32.bf16 %f45, %rs7;}

	// end inline asm
	ld.global.nc.u16 	%rs8, [%rd48+6];
	// begin inline asm
	{ cvt.f32.bf16 %f46, %rs8;}

	// end inline asm
	mul.f32 	%f59, %f44, %f44;
	fma.rn.f32 	%f60, %f43, %f43, %f59;
	fma.rn.f32 	%f61, %f45, %f45, %f60;
	fma.rn.f32 	%f62, %f46, %f46, %f61;
	add.f32 	%f63, %f337, %f62;
	add.s32 	%r142, %r284, %r61;
	mul.wide.u32 	%rd49, %r286, 2;
	add.s64 	%rd50, %rd17, %rd49;
	ld.global.nc.u16 	%rs9, [%rd50];
	// begin inline asm
	{ cvt.f32.bf16 %f47, %rs9;}

	// end inline asm
	ld.global.nc.u16 	%rs10, [%rd50+2];
	// begin inline asm
	{ cvt.f32.bf16 %f48, %rs10;}

	// end inline asm
	ld.global.nc.u16 	%rs11, [%rd50+4];
	// begin inline asm
	{ cvt.f32.bf16 %f49, %rs11;}

	// end inline asm
	ld.global.nc.u16 	%rs12, [%rd50+6];
	// begin inline asm
	{ cvt.f32.bf16 %f50, %rs12;}

	// end inline asm
	mul.f32 	%f64, %f48, %f48;
	fma.rn.f32 	%f65, %f47, %f47, %f64;
	fma.rn.f32 	%f66, %f49, %f49, %f65;
	fma.rn.f32 	%f67, %f50, %f50, %f66;
	add.f32 	%f68, %f63, %f67;
	add.s32 	%r143, %r142, %r61;
	mul.wide.u32 	%rd51, %r288, 2;
	add.s64 	%rd52, %rd17, %rd51;
	ld.global.nc.u16 	%rs13, [%rd52];
	// begin inline asm
	{ cvt.f32.bf16 %f51, %rs13;}

	// end inline asm
	ld.global.nc.u16 	%rs14, [%rd52+2];
	// begin inline asm
	{ cvt.f32.bf16 %f52, %rs14;}

	// end inline asm
	ld.global.nc.u16 	%rs15, [%rd52+4];
	// begin inline asm
	{ cvt.f32.bf16 %f53, %rs15;}

	// end inline asm
	ld.global.nc.u16 	%rs16, [%rd52+6];
	// begin inline asm
	{ cvt.f32.bf16 %f54, %rs16;}

	// end inline asm
	mul.f32 	%f69, %f52, %f52;
	fma.rn.f32 	%f70, %f51, %f51, %f69;
	fma.rn.f32 	%f71, %f53, %f53, %f70;
	fma.rn.f32 	%f72, %f54, %f54, %f71;
	add.f32 	%f73, %f68, %f72;
	add.s32 	%r144, %r143, %r61;
	mul.wide.u32 	%rd53, %r287, 2;
	add.s64 	%rd54, %rd17, %rd53;
	ld.global.nc.u16 	%rs17, [%rd54];
	// begin inline asm
	{ cvt.f32.bf16 %f55, %rs17;}

	// end inline asm
	ld.global.nc.u16 	%rs18, [%rd54+2];
	// begin inline asm
	{ cvt.f32.bf16 %f56, %rs18;}

	// end inline asm
	ld.global.nc.u16 	%rs19, [%rd54+4];
	// begin inline asm
	{ cvt.f32.bf16 %f57, %rs19;}

	// end inline asm
	ld.global.nc.u16 	%rs20, [%rd54+6];
	// begin inline asm
	{ cvt.f32.bf16 %f58, %rs20;}

	// end inline asm
	mul.f32 	%f74, %f56, %f56;
	fma.rn.f32 	%f75, %f55, %f55, %f74;
	fma.rn.f32 	%f76, %f57, %f57, %f75;
	fma.rn.f32 	%f77, %f58, %f58, %f76;
	add.f32 	%f337, %f73, %f77;
	add.s32 	%r284, %r144, %r61;
	shl.b32 	%r145, %r61, 4;
	add.s32 	%r288, %r288, %r145;
	add.s32 	%r287, %r287, %r145;
	add.s32 	%r286, %r286, %r145;
	add.s32 	%r285, %r285, %r145;
	setp.lt.s32 	%p7, %r284, %r59;
	@%p7 bra 	$L__BB0_33;
$L__BB0_34:
	shl.b32 	%r146, %r59, 2;
	add.s32 	%r290, %r146, %r297;
	setp.ge.s32 	%p8, %r290, %r113;
	@%p8 bra 	$L__BB0_37;
	mov.u32 	%r84, %ntid.x;
$L__BB0_36:
	mul.wide.s32 	%rd55, %r290, 2;
	add.s64 	%rd56, %rd17, %rd55;
	ld.global.nc.u16 	%rs21, [%rd56];
	// begin inline asm
	{ cvt.f32.bf16 %f78, %rs21;}

	// end inline asm
	fma.rn.f32 	%f337, %f78, %f78, %f337;
	add.s32 	%r290, %r290, %r84;
	setp.lt.s32 	%p9, %r290, %r113;
	@%p9 bra 	$L__BB0_36;
$L__BB0_37:
	and.b32  	%r87, %r297, 31;
	mov.u32 	%r88, %ntid.x;
	mov.b32 	%r147, %f337;
	shfl.sync.bfly.b32	%r148|%p10, %r147, 16, 31, -1;
	mov.b32 	%f79, %r148;
	add.f32 	%f80, %f337, %f79;
	mov.b32 	%r149, %f80;
	shfl.sync.bfly.b32	%r150|%p11, %r149, 8, 31, -1;
	mov.b32 	%f81, %r150;
	add.f32 	%f82, %f80, %f81;
	mov.b32 	%r151, %f82;
	shfl.sync.bfly.b32	%r152|%p12, %r151, 4, 31, -1;
	mov.b32 	%f83, %r152;
	add.f32 	%f84, %f82, %f83;
	mov.b32 	%r153, %f84;
	shfl.sync.bfly.b32	%r154|%p13, %r153, 2, 31, -1;
	mov.b32 	%f85, %r154;
	add.f32 	%f86, %f84, %f85;
	mov.b32 	%r155, %f86;
	shfl.sync.bfly.b32	%r156|%p14, %r155, 1, 31, -1;
	mov.b32 	%f87, %r156;
	add.f32 	%f26, %f86, %f87;
	setp.ne.s32 	%p15, %r87, 0;
	@%p15 bra 	$L__BB0_39;
	shr.u32 	%r157, %r297, 3;
	mov.u32 	%r158, _ZZ16block_reduce_sumfE9warp_sums;
	add.s32 	%r159, %r158, %r157;
	st.shared.f32 	[%r159], %f26;
$L__BB0_39:
	bar.sync 	0;
	setp.gt.u32 	%p16, %r297, 31;
	@%p16 bra 	$L__BB0_44;
	shr.u32 	%r160, %r88, 5;
	setp.ge.u32 	%p17, %r87, %r160;
	mov.f32 	%f340, 0f00000000;
	@%p17 bra 	$L__BB0_42;
	shl.b32 	%r161, %r87, 2;
	mov.u32 	%r162, _ZZ16block_reduce_sumfE9warp_sums;
	add.s32 	%r163, %r162, %r161;
	ld.shared.f32 	%f340, [%r163];
$L__BB0_42:
	setp.ne.s32 	%p18, %r87, 0;
	mov.b32 	%r164, %f340;
	shfl.sync.bfly.b32	%r165|%p19, %r164, 16, 31, -1;
	mov.b32 	%f89, %r165;
	add.f32 	%f90, %f340, %f89;
	mov.b32 	%r166, %f90;
	shfl.sync.bfly.b32	%r167|%p20, %r166, 8, 31, -1;
	mov.b32 	%f91, %r167;
	add.f32 	%f92, %f90, %f91;
	mov.b32 	%r168, %f92;
	shfl.sync.bfly.b32	%r169|%p21, %r168, 4, 31, -1;
	mov.b32 	%f93, %r169;
	add.f32 	%f94, %f92, %f93;
	mov.b32 	%r170, %f94;
	shfl.sync.bfly.b32	%r171|%p22, %r170, 2, 31, -1;
	mov.b32 	%f95, %r171;
	add.f32 	%f96, %f94, %f95;
	mov.b32 	%r172, %f96;
	shfl.sync.bfly.b32	%r173|%p23, %r172, 1, 31, -1;
	mov.b32 	%f97, %r173;
	add.f32 	%f29, %f96, %f97;
	@%p18 bra 	$L__BB0_44;
	st.shared.f32 	[_ZZ16block_reduce_sumfE9warp_sums], %f29;
$L__BB0_44:
	bar.sync 	0;
	setp.ne.s32 	%p24, %r297, 0;
	@%p24 bra 	$L__BB0_46;
	ld.shared.f32 	%f98, [_ZZ16block_reduce_sumfE9warp_sums];
	cvt.rn.f32.s32 	%f99, %r113;
	div.rn.f32 	%f100, %f98, %f99;
	add.f32 	%f101, %f100, 0f358637BD;
	rsqrt.approx.f32 	%f102, %f101;
	st.shared.f32 	[_ZZ22fused_qknorm_rope_headI13__nv_bfloat16EvPT_PKS1_S4_PKfS6_iiiE9s_inv_rms], %f102;
$L__BB0_46:
	bar.sync 	0;
	ld.shared.f32 	%f30, [_ZZ22fused_qknorm_rope_headI13__nv_bfloat16EvPT_PKS1_S4_PKfS6_iiiE9s_inv_rms];
	setp.ge.s32 	%p25, %r297, %r1;
	@%p25 bra 	$L__BB0_53;
	ld.param.u64 	%rd231, [fused_qknorm_rope_bf16_param_1];
	cvta.to.global.u64 	%rd57, %rd231;
	add.s64 	%rd21, %rd57, %rd41;
	add.s32 	%r174, %r297, %r88;
	max.u32 	%r175, %r1, %r174;
	setp.lt.u32 	%p26, %r174, %r1;
	selp.u32 	%r176, 1, 0, %p26;
	add.s32 	%r177, %r174, %r176;
	sub.s32 	%r178, %r175, %r177;
	div.u32 	%r179, %r178, %r88;
	add.s32 	%r89, %r179, %r176;
	and.b32  	%r180, %r89, 3;
	setp.eq.s32 	%p27, %r180, 3;
	@%p27 bra 	$L__BB0_50;
	ld.param.u64 	%rd232, [fused_qknorm_rope_bf16_param_1];
	add.s32 	%r181, %r89, 1;
	and.b32  	%r182, %r181, 3;
	mul.wide.s32 	%rd59, %r1, 2;
	add.s64 	%rd61, %rd59, %rd41;
	cvta.to.global.u64 	%rd62, %rd232;
	add.s64 	%rd22, %rd62, %rd61;
	cvt.u64.u32 	%rd63, %r297;
	mul.wide.u32 	%rd252, %r297, 2;
	mul.lo.s32 	%r183, %r57, %r1;
	cvt.s64.s32 	%rd64, %r183;
	add.s64 	%rd65, %rd64, %rd63;
	shl.b64 	%rd251, %rd65, 2;
	add.s64 	%rd25, %rd16, %rd61;
	neg.s32 	%r291, %r182;
$L__BB0_49:
	.pragma "nounroll";
	ld.param.u64 	%rd243, [fused_qknorm_rope_bf16_param_7];
	ld.param.u64 	%rd239, [fused_qknorm_rope_bf16_param_6];
	ld.param.u64 	%rd237, [fused_qknorm_rope_bf16_param_5];
	mov.u32 	%r184, %tid.x;
	mad.lo.s32 	%r297, %r88, %r182, %r184;
	add.s64 	%rd66, %rd17, %rd252;
	ld.global.nc.u16 	%rs22, [%rd66];
	// begin inline asm
	{ cvt.f32.bf16 %f103, %rs22;}

	// end inline asm
	add.s64 	%rd67, %rd25, %rd252;
	ld.global.nc.u16 	%rs23, [%rd67];
	// begin inline asm
	{ cvt.f32.bf16 %f104, %rs23;}

	// end inline asm
	cvta.to.global.u64 	%rd68, %rd237;
	add.s64 	%rd69, %rd68, %rd252;
	ld.global.nc.u16 	%rs24, [%rd69];
	// begin inline asm
	{ cvt.f32.bf16 %f105, %rs24;}

	// end inline asm
	add.s64 	%rd71, %rd69, %rd59;
	ld.global.nc.u16 	%rs25, [%rd71];
	// begin inline asm
	{ cvt.f32.bf16 %f106, %rs25;}

	// end inline asm
	mul.f32 	%f109, %f30, %f103;
	mul.f32 	%f110, %f109, %f105;
	mul.f32 	%f111, %f30, %f104;
	mul.f32 	%f112, %f111, %f106;
	cvta.to.global.u64 	%rd72, %rd239;
	add.s64 	%rd73, %rd72, %rd251;
	ld.global.nc.f32 	%f113, [%rd73];
	cvta.to.global.u64 	%rd74, %rd243;
	add.s64 	%rd75, %rd74, %rd251;
	ld.global.nc.f32 	%f114, [%rd75];
	mul.f32 	%f115, %f110, %f113;
	mul.f32 	%f116, %f112, %f114;
	sub.f32 	%f107, %f115, %f116;
	// begin inline asm
	{  cvt.rn.bf16.f32 %rs26, %f107;}

	// end inline asm
	add.s64 	%rd76, %rd21, %rd252;
	st.global.u16 	[%rd76], %rs26;
	mul.f32 	%f117, %f110, %f114;
	fma.rn.f32 	%f108, %f112, %f113, %f117;
	// begin inline asm
	{  cvt.rn.bf16.f32 %rs27, %f108;}

	// end inline asm
	add.s64 	%rd77, %rd22, %rd252;
	st.global.u16 	[%rd77], %rs27;
	mul.wide.u32 	%rd78, %r88, 2;
	add.s64 	%rd252, %rd252, %rd78;
	mul.wide.u32 	%rd79, %r88, 4;
	add.s64 	%rd251, %rd251, %rd79;
	add.s32 	%r291, %r291, 1;
	setp.ne.s32 	%p28, %r291, 0;
	@%p28 bra 	$L__BB0_49;
$L__BB0_50:
	setp.lt.u32 	%p29, %r89, 3;
	@%p29 bra 	$L__BB0_53;
	shl.b32 	%r95, %r88, 1;
	add.s32 	%r296, %r297, %r95;
	mad.lo.s32 	%r295, %r88, 3, %r297;
	add.s32 	%r294, %r88, %r297;
	add.s32 	%r293, %r297, %r1;
	cvt.u64.u32 	%rd100, %r95;
$L__BB0_52:
	ld.param.u64 	%rd244, [fused_qknorm_rope_bf16_param_7];
	ld.param.u64 	%rd240, [fused_qknorm_rope_bf16_param_6];
	ld.param.u64 	%rd238, [fused_qknorm_rope_bf16_param_5];
	cvt.u64.u32 	%rd80, %r297;
	mul.wide.u32 	%rd81, %r297, 2;
	add.s64 	%rd82, %rd17, %rd81;
	ld.global.nc.u16 	%rs28, [%rd82];
	// begin inline asm
	{ cvt.f32.bf16 %f118, %rs28;}

	// end inline asm
	mul.wide.s32 	%rd83, %r293, 2;
	add.s64 	%rd84, %rd17, %rd83;
	ld.global.nc.u16 	%rs29, [%rd84];
	// begin inline asm
	{ cvt.f32.bf16 %f119, %rs29;}

	// end inline asm
	cvta.to.global.u64 	%rd85, %rd238;
	add.s64 	%rd86, %rd85, %rd81;
	ld.global.nc.u16 	%rs30, [%rd86];
	// begin inline asm
	{ cvt.f32.bf16 %f120, %rs30;}

	// end inline asm
	add.s64 	%rd87, %rd85, %rd83;
	ld.global.nc.u16 	%rs31, [%rd87];
	// begin inline asm
	{ cvt.f32.bf16 %f121, %rs31;}

	// end inline asm
	mul.f32 	%f142, %f30, %f118;
	mul.f32 	%f143, %f142, %f120;
	mul.f32 	%f144, %f30, %f119;
	mul.f32 	%f145, %f144, %f121;
	mul.lo.s32 	%r187, %r57, %r1;
	cvt.s64.s32 	%rd88, %r187;
	add.s64 	%rd89, %rd80, %rd88;
	cvta.to.global.u64 	%rd90, %rd240;
	shl.b64 	%rd91, %rd89, 2;
	add.s64 	%rd92, %rd90, %rd91;
	ld.global.nc.f32 	%f146, [%rd92];
	cvta.to.global.u64 	%rd93, %rd244;
	add.s64 	%rd94, %rd93, %rd91;
	ld.global.nc.f32 	%f147, [%rd94];
	mul.f32 	%f148, %f143, %f146;
	mul.f32 	%f149, %f145, %f147;
	sub.f32 	%f122, %f148, %f149;
	// begin inline asm
	{  cvt.rn.bf16.f32 %rs32, %f122;}

	// end inline asm
	add.s64 	%rd95, %rd21, %rd81;
	st.global.u16 	[%rd95], %rs32;
	mul.f32 	%f150, %f143, %f147;
	fma.rn.f32 	%f123, %f145, %f146, %f150;
	// begin inline asm
	{  cvt.rn.bf16.f32 %rs33, %f123;}

	// end inline asm
	add.s64 	%rd96, %rd21, %rd83;
	st.global.u16 	[%rd96], %rs33;
	add.s32 	%r188, %r297, %r88;
	cvt.u64.u32 	%rd97, %r294;
	mul.wide.u32 	%rd98, %r294, 2;
	add.s64 	%rd99, %rd17, %rd98;
	ld.global.nc.u16 	%rs34, [%rd99];
	// begin inline asm
	{ cvt.f32.bf16 %f124, %rs34;}

	// end inline asm
	add.s64 	%rd101, %rd84, %rd100;
	ld.global.nc.u16 	%rs35, [%rd101];
	// begin inline asm
	{ cvt.f32.bf16 %f125, %rs35;}

	// end inline asm
	add.s64 	%rd102, %rd85, %rd98;
	ld.global.nc.u16 	%rs36, [%rd102];
	// begin inline asm
	{ cvt.f32.bf16 %f126, %rs36;}

	// end inline asm
	add.s64 	%rd103, %rd87, %rd100;
	ld.global.nc.u16 	%rs37, [%rd103];
	// begin inline asm
	{ cvt.f32.bf16 %f127, %rs37;}

	// end inline asm
	mul.f32 	%f151, %f30, %f124;
	mul.f32 	%f152, %f151, %f126;
	mul.f32 	%f153, %f30, %f125;
	mul.f32 	%f154, %f153, %f127;
	add.s64 	%rd104, %rd97, %rd88;
	shl.b64 	%rd105, %rd104, 2;
	add.s64 	%rd106, %rd90, %rd105;
	ld.global.nc.f32 	%f155, [%rd106];
	add.s64 	%rd107, %rd93, %rd105;
	ld.global.nc.f32 	%f156, [%rd107];
	mul.f32 	%f157, %f152, %f155;
	mul.f32 	%f158, %f154, %f156;
	sub.f32 	%f128, %f157, %f158;
	// begin inline asm
	{  cvt.rn.bf16.f32 %rs38, %f128;}

	// end inline asm
	add.s64 	%rd108, %rd21, %rd98;
	st.global.u16 	[%rd108], %rs38;
	mul.f32 	%f159, %f152, %f156;
	fma.rn.f32 	%f129, %f154, %f155, %f159;
	// begin inline asm
	{  cvt.rn.bf16.f32 %rs39, %f129;}

	// end inline asm
	add.s64 	%rd109, %rd96, %rd100;
	st.global.u16 	[%rd109], %rs39;
	add.s32 	%r189, %r188, %r88;
	cvt.u64.u32 	%rd110, %r296;
	mul.wide.u32 	%rd111, %r296, 2;
	add.s64 	%rd112, %rd17, %rd111;
	ld.global.nc.u16 	%rs40, [%rd112];
	// begin inline asm
	{ cvt.f32.bf16 %f130, %rs40;}

	// end inline asm
	add.s64 	%rd113, %rd101, %rd100;
	ld.global.nc.u16 	%rs41, [%rd113];
	// begin inline asm
	{ cvt.f32.bf16 %f131, %rs41;}

	// end inline asm
	add.s64 	%rd114, %rd85, %rd111;
	ld.global.nc.u16 	%rs42, [%rd114];
	// begin inline asm
	{ cvt.f32.bf16 %f132, %rs42;}

	// end inline asm
	add.s64 	%rd115, %rd103, %rd100;
	ld.global.nc.u16 	%rs43, [%rd115];
	// begin inline asm
	{ cvt.f32.bf16 %f133, %rs43;}

	// end inline asm
	mul.f32 	%f160, %f30, %f130;
	mul.f32 	%f161, %f160, %f132;
	mul.f32 	%f162, %f30, %f131;
	mul.f32 	%f163, %f162, %f133;
	add.s64 	%rd116, %rd110, %rd88;
	shl.b64 	%rd117, %rd116, 2;
	add.s64 	%rd118, %rd90, %rd117;
	ld.global.nc.f32 	%f164, [%rd118];
	add.s64 	%rd119, %rd93, %rd117;
	ld.global.nc.f32 	%f165, [%rd119];
	mul.f32 	%f166, %f161, %f164;
	mul.f32 	%f167, %f163, %f165;
	sub.f32 	%f134, %f166, %f167;
	// begin inline asm
	{  cvt.rn.bf16.f32 %rs44, %f134;}

	// end inline asm
	add.s64 	%rd120, %rd21, %rd111;
	st.global.u16 	[%rd120], %rs44;
	mul.f32 	%f168, %f161, %f165;
	fma.rn.f32 	%f135, %f163, %f164, %f168;
	// begin inline asm
	{  cvt.rn.bf16.f32 %rs45, %f135;}

	// end inline asm
	add.s64 	%rd121, %rd109, %rd100;
	st.global.u16 	[%rd121], %rs45;
	add.s32 	%r190, %r189, %r88;
	cvt.u64.u32 	%rd122, %r295;
	mul.wide.u32 	%rd123, %r295, 2;
	add.s64 	%rd124, %rd17, %rd123;
	ld.global.nc.u16 	%rs46, [%rd124];
	// begin inline asm
	{ cvt.f32.bf16 %f136, %rs46;}

	// end inline asm
	add.s64 	%rd125, %rd113, %rd100;
	ld.global.nc.u16 	%rs47, [%rd125];
	// begin inline asm
	{ cvt.f32.bf16 %f137, %rs47;}

	// end inline asm
	add.s64 	%rd126, %rd85, %rd123;
	ld.global.nc.u16 	%rs48, [%rd126];
	// begin inline asm
	{ cvt.f32.bf16 %f138, %rs48;}

	// end inline asm
	add.s64 	%rd127, %rd115, %rd100;
	ld.global.nc.u16 	%rs49, [%rd127];
	// begin inline asm
	{ cvt.f32.bf16 %f139, %rs49;}

	// end inline asm
	mul.f32 	%f169, %f30, %f136;
	mul.f32 	%f170, %f169, %f138;
	mul.f32 	%f171, %f30, %f137;
	mul.f32 	%f172, %f171, %f139;
	add.s64 	%rd128, %rd122, %rd88;
	shl.b64 	%rd129, %rd128, 2;
	add.s64 	%rd130, %rd90, %rd129;
	ld.global.nc.f32 	%f173, [%rd130];
	add.s64 	%rd131, %rd93, %rd129;
	ld.global.nc.f32 	%f174, [%rd131];
	mul.f32 	%f175, %f170, %f173;
	mul.f32 	%f176, %f172, %f174;
	sub.f32 	%f140, %f175, %f176;
	// begin inline asm
	{  cvt.rn.bf16.f32 %rs50, %f140;}

	// end inline asm
	add.s64 	%rd132, %rd21, %rd123;
	st.global.u16 	[%rd132], %rs50;
	mul.f32 	%f177, %f170, %f174;
	fma.rn.f32 	%f141, %f172, %f173, %f177;
	// begin inline asm
	{  cvt.rn.bf16.f32 %rs51, %f141;}

	// end inline asm
	add.s64 	%rd133, %rd121, %rd100;
	st.global.u16 	[%rd133], %rs51;
	add.s32 	%r297, %r190, %r88;
	shl.b32 	%r191, %r88, 2;
	add.s32 	%r296, %r296, %r191;
	add.s32 	%r295, %r295, %r191;
	add.s32 	%r294, %r294, %r191;
	add.s32 	%r293, %r293, %r191;
	setp.lt.s32 	%p30, %r297, %r1;
	@%p30 bra 	$L__BB0_52;
$L__BB0_53:
	ret;

}
	// .globl	fused_qknorm_rope_f16
.visible .entry fused_qknorm_rope_f16(
	.param .u64 .ptr .align 1 fused_qknorm_rope_f16_param_0,
	.param .u64 .ptr .align 1 fused_qknorm_rope_f16_param_1,
	.param .u64 .ptr .align 1 fused_qknorm_rope_f16_param_2,
	.param .u64 .ptr .align 1 fused_qknorm_rope_f16_param_3,
	.param .u64 .ptr .align 1 fused_qknorm_rope_f16_param_4,
	.param .u64 .ptr .align 1 fused_qknorm_rope_f16_param_5,
	.param .u64 .ptr .align 1 fused_qknorm_rope_f16_param_6,
	.param .u64 .ptr .align 1 fused_qknorm_rope_f16_param_7,
	.param .u64 .ptr .align 1 fused_qknorm_rope_f16_param_8,
	.param .u32 fused_qknorm_rope_f16_param_9,
	.param .u32 fused_qknorm_rope_f16_param_10,
	.param .u32 fused_qknorm_rope_f16_param_11,
	.param .u32 fused_qknorm_rope_f16_param_12,
	.param .u32 fused_qknorm_rope_f16_param_13
)
{
	.reg .pred 	%p<60>;
	.reg .b16 	%rs<103>;
	.reg .b32 	%r<298>;
	.reg .b32 	%f<341>;
	.reg .b64 	%rd<253>;
	// demoted variable
	.shared .align 4 .f32 _ZZ22fused_qknorm_rope_headI6__halfEvPT_PKS1_S4_PKfS6_iiiE9s_inv_rms;
	ld.param.u64 	%rd38, [fused_qknorm_rope_f16_param_8];
	ld.param.u32 	%r114, [fused_qknorm_rope_f16_param_9];
	ld.param.u32 	%r110, [fused_qknorm_rope_f16_param_10];
	ld.param.u32 	%r112, [fused_qknorm_rope_f16_param_12];
	ld.param.u32 	%r113, [fused_qknorm_rope_f16_param_13];
	cvta.to.global.u64 	%rd1, %rd38;
	shr.u32 	%r115, %r113, 31;
	add.s32 	%r116, %r113, %r115;
	shr.s32 	%r1, %r116, 1;
	mul.lo.s32 	%r117, %r110, %r114;
	mul.lo.s32 	%r2, %r117, %r112;
	mov.u32 	%r3, %ctaid.x;
	setp.ge.s32 	%p1, %r3, %r2;
	@%p1 bra 	$L__BB1_27;
	ld.param.u64 	%rd233, [fused_qknorm_rope_f16_param_2];
	cvta.to.global.u64 	%rd2, %rd233;
	div.s32 	%r192, %r3, %r112;
	mul.lo.s32 	%r193, %r192, %r112;
	sub.s32 	%r194, %r3, %r193;
	rem.s32 	%r195, %r192, %r110;
	mul.lo.s32 	%r196, %r112, %r110;
	div.s32 	%r197, %r3, %r196;
	mad.lo.s32 	%r198, %r197, %r112, %r194;
	mul.wide.s32 	%rd134, %r198, 4;
	add.s64 	%rd135, %rd1, %rd134;
	ld.global.nc.u32 	%r4, [%rd135];
	mad.lo.s32 	%r199, %r197, %r110, %r195;
	mad.lo.s32 	%r200, %r199, %r112, %r194;
	mul.lo.s32 	%r5, %r200, %r113;
	mul.wide.s32 	%rd136, %r5, 2;
	add.s64 	%rd3, %rd2, %rd136;
	shr.s32 	%r201, %r113, 31;
	shr.u32 	%r202, %r201, 30;
	add.s32 	%r203, %r113, %r202;
	shr.s32 	%r6, %r203, 2;
	mov.u32 	%r281, %tid.x;
	setp.ge.s32 	%p31, %r281, %r6;
	mov.f32 	%f329, 0f00000000;
	@%p31 bra 	$L__BB1_8;
	mov.u32 	%r8, %ntid.x;
	add.s32 	%r204, %r281, %r8;
	max.u32 	%r205, %r6, %r204;
	setp.lt.u32 	%p32, %r204, %r6;
	selp.u32 	%r206, 1, 0, %p32;
	add.s32 	%r207, %r204, %r206;
	sub.s32 	%r208, %r205, %r207;
	div.u32 	%r209, %r208, %r8;
	add.s32 	%r9, %r209, %r206;
	and.b32  	%r210, %r9, 3;
	setp.eq.s32 	%p33, %r210, 3;
	mov.f32 	%f329, 0f00000000;
	mov.u32 	%r268, %r281;
	@%p33 bra 	$L__BB1_5;
	add.s32 	%r211, %r9, 1;
	and.b32  	%r212, %r211, 3;
	neg.s32 	%r266, %r212;
	mul.wide.u32 	%rd137, %r281, 8;
	add.s64 	%rd139, %rd137, %rd136;
	add.s64 	%rd140, %rd139, %rd2;
	add.s64 	%rd247, %rd140, 4;
	mov.f32 	%f329, 0f00000000;
	mul.wide.u32 	%rd141, %r8, 8;
	mov.u32 	%r268, %r281;
$L__BB1_4:
	.pragma "nounroll";
	ld.global.nc.u16 	%rs52, [%rd247+-4];
	// begin inline asm
	{  cvt.f32.f16 %f182, %rs52;}

	// end inline asm
	ld.global.nc.u16 	%rs53, [%rd247+-2];
	// begin inline asm
	{  cvt.f32.f16 %f183, %rs53;}

	// end inline asm
	ld.global.nc.u16 	%rs54, [%rd247];
	// begin inline asm
	{  cvt.f32.f16 %f184, %rs54;}

	// end inline asm
	ld.global.nc.u16 	%rs55, [%rd247+2];
	// begin inline asm
	{  cvt.f32.f16 %f185, %rs55;}

	// end inline asm
	mul.f32 	%f186, %f183, %f183;
	fma.rn.f32 	%f187, %f182, %f182, %f186;
	fma.rn.f32 	%f188, %f184, %f184, %f187;
	fma.rn.f32 	%f189, %f185, %f185, %f188;
	add.f32 	%f329, %f329, %f189;
	add.s32 	%r268, %r268, %r8;
	add.s32 	%r266, %r266, 1;
	setp.ne.s32 	%p34, %r266, 0;
	add.s64 	%rd247, %rd247, %rd141;
	@%p34 bra 	$L__BB1_4;
$L__BB1_5:
	setp.lt.u32 	%p35, %r9, 3;
	@%p35 bra 	$L__BB1_8;
	shl.b32 	%r213, %r8, 3;
	shl.b32 	%r269, %r268, 2;
	add.s32 	%r272, %r213, %r269;
	mad.lo.s32 	%r271, %r8, 12, %r269;
	add.s32 	%r214, %r8, %r268;
	shl.b32 	%r270, %r214, 2;
$L__BB1_7:
	mul.wide.u32 	%rd142, %r269, 2;
	add.s64 	%rd143, %rd3, %rd142;
	ld.global.nc.u16 	%rs56, [%rd143];
	// begin inline asm
	{  cvt.f32.f16 %f190, %rs56;}

	// end inline asm
	ld.global.nc.u16 	%rs57, [%rd143+2];
	// begin inline asm
	{  cvt.f32.f16 %f191, %rs57;}

	// end inline asm
	ld.global.nc.u16 	%rs58, [%rd143+4];
	// begin inline asm
	{  cvt.f32.f16 %f192, %rs58;}

	// end inline asm
	ld.global.nc.u16 	%rs59, [%rd143+6];
	// begin inline asm
	{  cvt.f32.f16 %f193, %rs59;}

	// end inline asm
	mul.f32 	%f206, %f191, %f191;
	fma.rn.f32 	%f207, %f190, %f190, %f206;
	fma.rn.f32 	%f208, %f192, %f192, %f207;
	fma.rn.f32 	%f209, %f193, %f193, %f208;
	add.f32 	%f210, %f329, %f209;
	add.s32 	%r215, %r268, %r8;
	mul.wide.u32 	%rd144, %r270, 2;
	add.s64 	%rd145, %rd3, %rd144;
	ld.global.nc.u16 	%rs60, [%rd145];
	// begin inline asm
	{  cvt.f32.f16 %f194, %rs60;}

	// end inline asm
	ld.global.nc.u16 	%rs61, [%rd145+2];
	// begin inline asm
	{  cvt.f32.f16 %f195, %rs61;}

	// end inline asm
	ld.global.nc.u16 	%rs62, [%rd145+4];
	// begin inline asm
	{  cvt.f32.f16 %f196, %rs62;}

	// end inline asm
	ld.global.nc.u16 	%rs63, [%rd145+6];
	// begin inline asm
	{  cvt.f32.f16 %f197, %rs63;}

	// end inline asm
	mul.f32 	%f211, %f195, %f195;
	fma.rn.f32 	%f212, %f194, %f194, %f211;
	fma.rn.f32 	%f213, %f196, %f196, %f212;
	fma.rn.f32 	%f214, %f197, %f197, %f213;
	add.f32 	%f215, %f210, %f214;
	add.s32 	%r216, %r215, %r8;
	mul.wide.u32 	%rd146, %r272, 2;
	add.s64 	%rd147, %rd3, %rd146;
	ld.global.nc.u16 	%rs64, [%rd147];
	// begin inline asm
	{  cvt.f32.f16 %f198, %rs64;}

	// end inline asm
	ld.global.nc.u16 	%rs65, [%rd147+2];
	// begin inline asm
	{  cvt.f32.f16 %f199, %rs65;}

	// end inline asm
	ld.global.nc.u16 	%rs66, [%rd147+4];
	// begin inline asm
	{  cvt.f32.f16 %f200, %rs66;}

	// end inline asm
	ld.global.nc.u16 	%rs67, [%rd147+6];
	// begin inline asm
	{  cvt.f32.f16 %f201, %rs67;}

	// end inline asm
	mul.f32 	%f216, %f199, %f199;
	fma.rn.f32 	%f217, %f198, %f198, %f216;
	fma.rn.f32 	%f218, %f200, %f200, %f217;
	fma.rn.f32 	%f219, %f201, %f201, %f218;
	add.f32 	%f220, %f215, %f219;
	add.s32 	%r217, %r216, %r8;
	mul.wide.u32 	%rd148, %r271, 2;
	add.s64 	%rd149, %rd3, %rd148;
	ld.global.nc.u16 	%rs68, [%rd149];
	// begin inline asm
	{  cvt.f32.f16 %f202, %rs68;}

	// end inline asm
	ld.global.nc.u16 	%rs69, [%rd149+2];
	// begin inline asm
	{  cvt.f32.f16 %f203, %rs69;}

	// end inline asm
	ld.global.nc.u16 	%rs70, [%rd149+4];
	// begin inline asm
	{  cvt.f32.f16 %f204, %rs70;}

	// end inline asm
	ld.global.nc.u16 	%rs71, [%rd149+6];
	// begin inline asm
	{  cvt.f32.f16 %f205, %rs71;}

	// end inline asm
	mul.f32 	%f221, %f203, %f203;
	fma.rn.f32 	%f222, %f202, %f202, %f221;
	fma.rn.f32 	%f223, %f204, %f204, %f222;
	fma.rn.f32 	%f224, %f205, %f205, %f223;
	add.f32 	%f329, %f220, %f224;
	add.s32 	%r268, %r217, %r8;
	shl.b32 	%r218, %r8, 4;
	add.s32 	%r272, %r272, %r218;
	add.s32 	%r271, %r271, %r218;
	add.s32 	%r270, %r270, %r218;
	add.s32 	%r269, %r269, %r218;
	setp.lt.s32 	%p36, %r268, %r6;
	@%p36 bra 	$L__BB1_7;
$L__BB1_8:
	shl.b32 	%r219, %r6, 2;
	add.s32 	%r274, %r219, %r281;
	setp.ge.s32 	%p37, %r274, %r113;
	@%p37 bra 	$L__BB1_11;
	mov.u32 	%r31, %ntid.x;
$L__BB1_10:
	mul.wide.s32 	%rd150, %r274, 2;
	add.s64 	%rd151, %rd3, %rd150;
	ld.global.nc.u16 	%rs72, [%rd151];
	// begin inline asm
	{  cvt.f32.f16 %f225, %rs72;}

	// end inline asm
	fma.rn.f32 	%f329, %f225, %f225, %f329;
	add.s32 	%r274, %r274, %r31;
	setp.lt.s32 	%p38, %r274, %r113;
	@%p38 bra 	$L__BB1_10;
$L__BB1_11:
	and.b32  	%r34, %r281, 31;
	mov.u32 	%r35, %ntid.x;
	mov.b32 	%r220, %f329;
	shfl.sync.bfly.b32	%r221|%p39, %r220, 16, 31, -1;
	mov.b32 	%f226, %r221;
	add.f32 	%f227, %f329, %f226;
	mov.b32 	%r222, %f227;
	shfl.sync.bfly.b32	%r223|%p40, %r222, 8, 31, -1;
	mov.b32 	%f228, %r223;
	add.f32 	%f229, %f227, %f228;
	mov.b32 	%r224, %f229;
	shfl.sync.bfly.b32	%r225|%p41, %r224, 4, 31, -1;
	mov.b32 	%f230, %r225;
	add.f32 	%f231, %f229, %f230;
	mov.b32 	%r226, %f231;
	shfl.sync.bfly.b32	%r227|%p42, %r226, 2, 31, -1;
	mov.b32 	%f232, %r227;
	add.f32 	%f233, %f231, %f232;
	mov.b32 	%r228, %f233;
	shfl.sync.bfly.b32	%r229|%p43, %r228, 1, 31, -1;
	mov.b32 	%f234, %r229;
	add.f32 	%f11, %f233, %f234;
	setp.ne.s32 	%p44, %r34, 0;
	@%p44 bra 	$L__BB1_13;
	shr.u32 	%r230, %r281, 3;
	mov.u32 	%r231, _ZZ16block_reduce_sumfE9warp_sums;
	add.s32 	%r232, %r231, %r230;
	st.shared.f32 	[%r232], %f11;
$L__BB1_13:
	bar.sync 	0;
	setp.gt.u32 	%p45, %r281, 31;
	@%p45 bra 	$L__BB1_18;
	shr.u32 	%r233, %r35, 5;
	setp.ge.u32 	%p46, %r34, %r233;
	mov.f32 	%f332, 0f00000000;
	@%p46 bra 	$L__BB1_16;
	shl.b32 	%r234, %r34, 2;
	mov.u32 	%r235, _ZZ16block_reduce_sumfE9warp_sums;
	add.s32 	%r236, %r235, %r234;
	ld.shared.f32 	%f332, [%r236];
$L__BB1_16:
	setp.ne.s32 	%p47, %r34, 0;
	mov.b32 	%r237, %f332;
	shfl.sync.bfly.b32	%r238|%p48, %r237, 16, 31, -1;
	mov.b32 	%f236, %r238;
	add.f32 	%f237, %f332, %f236;
	mov.b32 	%r239, %f237;
	shfl.sync.bfly.b32	%r240|%p49, %r239, 8, 31, -1;
	mov.b32 	%f238, %r240;
	add.f32 	%f239, %f237, %f238;
	mov.b32 	%r241, %f239;
	shfl.sync.bfly.b32	%r242|%p50, %r241, 4, 31, -1;
	mov.b32 	%f240, %r242;
	add.f32 	%f241, %f239, %f240;
	mov.b32 	%r243, %f241;
	shfl.sync.bfly.b32	%r244|%p51, %r243, 2, 31, -1;
	mov.b32 	%f242, %r244;
	add.f32 	%f243, %f241, %f242;
	mov.b32 	%r245, %f243;
	shfl.sync.bfly.b32	%r246|%p52, %r245, 1, 31, -1;
	mov.b32 	%f244, %r246;
	add.f32 	%f14, %f243, %f244;
	@%p47 bra 	$L__BB1_18;
	st.shared.f32 	[_ZZ16block_reduce_sumfE9warp_sums], %f14;
$L__BB1_18:
	bar.sync 	0;
	setp.ne.s32 	%p53, %r281, 0;
	@%p53 bra 	$L__BB1_20;
	ld.shared.f32 	%f245, [_ZZ16block_reduce_sumfE9warp_sums];
	cvt.rn.f32.s32 	%f246, %r113;
	div.rn.f32 	%f247, %f245, %f246;
	add.f32 	%f248, %f247, 0f358637BD;
	rsqrt.approx.f32 	%f249, %f248;
	st.shared.f32 	[_ZZ22fused_qknorm_rope_headI6__halfEvPT_PKS1_S4_PKfS6_iiiE9s_inv_rms], %f249;
$L__BB1_20:
	bar.sync 	0;
	ld.shared.f32 	%f15, [_ZZ22fused_qknorm_rope_headI6__halfEvPT_PKS1_S4_PKfS6_iiiE9s_inv_rms];
	setp.ge.s32 	%p54, %r281, %r1;
	@%p54 bra 	$L__BB1_53;
	ld.param.u64 	%rd229, [fused_qknorm_rope_f16_param_0];
	cvta.to.global.u64 	%rd152, %rd229;
	add.s64 	%rd7, %rd152, %rd136;
	add.s32 	%r247, %r281, %r35;
	max.u32 	%r248, %r1, %r247;
	setp.lt.u32 	%p55, %r247, %r1;
	selp.u32 	%r249, 1, 0, %p55;
	add.s32 	%r250, %r247, %r249;
	sub.s32 	%r251, %r248, %r250;
	div.u32 	%r252, %r251, %r35;
	add.s32 	%r36, %r252, %r249;
	and.b32  	%r253, %r36, 3;
	setp.eq.s32 	%p56, %r253, 3;
	@%p56 bra 	$L__BB1_24;
	ld.param.u64 	%rd230, [fused_qknorm_rope_f16_param_0];
	add.s32 	%r254, %r36, 1;
	and.b32  	%r255, %r254, 3;
	mul.wide.s32 	%rd154, %r1, 2;
	add.s64 	%rd156, %rd154, %rd136;
	cvta.to.global.u64 	%rd157, %rd230;
	add.s64 	%rd8, %rd157, %rd156;
	cvt.u64.u32 	%rd158, %r281;
	mul.wide.u32 	%rd249, %r281, 2;
	mul.lo.s32 	%r256, %r4, %r1;
	cvt.s64.s32 	%rd159, %r256;
	add.s64 	%rd160, %rd159, %rd158;
	shl.b64 	%rd248, %rd160, 2;
	add.s64 	%rd11, %rd2, %rd156;
	neg.s32 	%r275, %r255;
$L__BB1_23:
	.pragma "nounroll";
	ld.param.u64 	%rd245, [fused_qknorm_rope_f16_param_7];
	ld.param.u64 	%rd241, [fused_qknorm_rope_f16_param_6];
	ld.param.u64 	%rd235, [fused_qknorm_rope_f16_param_4];
	mov.u32 	%r257, %tid.x;
	mad.lo.s32 	%r281, %r35, %r255, %r257;
	add.s64 	%rd161, %rd3, %rd249;
	ld.global.nc.u16 	%rs73, [%rd161];
	// begin inline asm
	{  cvt.f32.f16 %f250, %rs73;}

	// end inline asm
	add.s64 	%rd162, %rd11, %rd249;
	ld.global.nc.u16 	%rs74, [%rd162];
	// begin inline asm
	{  cvt.f32.f16 %f251, %rs74;}

	// end inline asm
	cvta.to.global.u64 	%rd163, %rd235;
	add.s64 	%rd164, %rd163, %rd249;
	ld.global.nc.u16 	%rs75, [%rd164];
	// begin inline asm
	{  cvt.f32.f16 %f252, %rs75;}

	// end inline asm
	add.s64 	%rd166, %rd164, %rd154;
	ld.global.nc.u16 	%rs76, [%rd166];
	// begin inline asm
	{  cvt.f32.f16 %f253, %rs76;}

	// end inline asm
	mul.f32 	%f256, %f15, %f250;
	mul.f32 	%f257, %f256, %f252;
	mul.f32 	%f258, %f15, %f251;
	mul.f32 	%f259, %f258, %f253;
	cvta.to.global.u64 	%rd167, %rd241;
	add.s64 	%rd168, %rd167, %rd248;
	ld.global.nc.f32 	%f260, [%rd168];
	cvta.to.global.u64 	%rd169, %rd245;
	add.s64 	%rd170, %rd169, %rd248;
	ld.global.nc.f32 	%f261, [%rd170];
	mul.f32 	%f262, %f257, %f260;
	mul.f32 	%f263, %f259, %f261;
	sub.f32 	%f254, %f262, %f263;
	// begin inline asm
	{  cvt.rn.f16.f32 %rs77, %f254;}

	// end inline asm
	add.s64 	%rd171, %rd7, %rd249;
	st.global.u16 	[%rd171], %rs77;
	mul.f32 	%f264, %f257, %f261;
	fma.rn.f32 	%f255, %f259, %f260, %f264;
	// begin inline asm
	{  cvt.rn.f16.f32 %rs78, %f255;}

	// end inline asm
	add.s64 	%rd172, %rd8, %rd249;
	st.global.u16 	[%rd172], %rs78;
	mul.wide.u32 	%rd173, %r35, 2;
	add.s64 	%rd249, %rd249, %rd173;
	mul.wide.u32 	%rd174, %r35, 4;
	add.s64 	%rd248, %rd248, %rd174;
	add.s32 	%r275, %r275, 1;
	setp.ne.s32 	%p57, %r275, 0;
	@%p57 bra 	$L__BB1_23;
$L__BB1_24:
	setp.lt.u32 	%p58, %r36, 3;
	@%p58 bra 	$L__BB1_53;
	shl.b32 	%r42, %r35, 1;
	add.s32 	%r280, %r281, %r42;
	mad.lo.s32 	%r279, %r35, 3, %r281;
	add.s32 	%r278, %r35, %r281;
	add.s32 	%r277, %r281, %r1;
	cvt.u64.u32 	%rd195, %r42;
$L__BB1_26:
	ld.param.u64 	%rd246, [fused_qknorm_rope_f16_param_7];
	ld.param.u64 	%rd242, [fused_qknorm_rope_f16_param_6];
	ld.param.u64 	%rd236, [fused_qknorm_rope_f16_param_4];
	cvt.u64.u32 	%rd175, %r281;
	mul.wide.u32 	%rd176, %r281, 2;
	add.s64 	%rd177, %rd3, %rd176;
	ld.global.nc.u16 	%rs79, [%rd177];
	// begin inline asm
	{  cvt.f32.f16 %f265, %rs79;}

	// end inline asm
	mul.wide.s32 	%rd178, %r277, 2;
	add.s64 	%rd179, %rd3, %rd178;
	ld.global.nc.u16 	%rs80, [%rd179];
	// begin inline asm
	{  cvt.f32.f16 %f266, %rs80;}

	// end inline asm
	cvta.to.global.u64 	%rd180, %rd236;
	add.s64 	%rd181, %rd180, %rd176;
	ld.global.nc.u16 	%rs81, [%rd181];
	// begin inline asm
	{  cvt.f32.f16 %f267, %rs81;}

	// end inline asm
	add.s64 	%rd182, %rd180, %rd178;
	ld.global.nc.u16 	%rs82, [%rd182];
	// begin inline asm
	{  cvt.f32.f16 %f268, %rs82;}

	// end inline asm
	mul.f32 	%f289, %f15, %f265;
	mul.f32 	%f290, %f289, %f267;
	mul.f32 	%f291, %f15, %f266;
	mul.f32 	%f292, %f291, %f268;
	mul.lo.s32 	%r260, %r4, %r1;
	cvt.s64.s32 	%rd183, %r260;
	add.s64 	%rd184, %rd175, %rd183;
	cvta.to.global.u64 	%rd185, %rd242;
	shl.b64 	%rd186, %rd184, 2;
	add.s64 	%rd187, %rd185, %rd186;
	ld.global.nc.f32 	%f293, [%rd187];
	cvta.to.global.u64 	%rd188, %rd246;
	add.s64 	%rd189, %rd188, %rd186;
	ld.global.nc.f32 	%f294, [%rd189];
	mul.f32 	%f295, %f290, %f293;
	mul.f32 	%f296, %f292, %f294;
	sub.f32 	%f269, %f295, %f296;
	// begin inline asm
	{  cvt.rn.f16.f32 %rs83, %f269;}

	// end inline asm
	add.s64 	%rd190, %rd7, %rd176;
	st.global.u16 	[%rd190], %rs83;
	mul.f32 	%f297, %f290, %f294;
	fma.rn.f32 	%f270, %f292, %f293, %f297;
	// begin inline asm
	{  cvt.rn.f16.f32 %rs84, %f270;}

	// end inline asm
	add.s64 	%rd191, %rd7, %rd178;
	st.global.u16 	[%rd191], %rs84;
	add.s32 	%r261, %r281, %r35;
	cvt.u64.u32 	%rd192, %r278;
	mul.wide.u32 	%rd193, %r278, 2;
	add.s64 	%rd194, %rd3, %rd193;
	ld.global.nc.u16 	%rs85, [%rd194];
	// begin inline asm
	{  cvt.f32.f16 %f271, %rs85;}

	// end inline asm
	add.s64 	%rd196, %rd179, %rd195;
	ld.global.nc.u16 	%rs86, [%rd196];
	// begin inline asm
	{  cvt.f32.f16 %f272, %rs86;}

	// end inline asm
	add.s64 	%rd197, %rd180, %rd193;
	ld.global.nc.u16 	%rs87, [%rd197];
	// begin inline asm
	{  cvt.f32.f16 %f273, %rs87;}

	// end inline asm
	add.s64 	%rd198, %rd182, %rd195;
	ld.global.nc.u16 	%rs88, [%rd198];
	// begin inline asm
	{  cvt.f32.f16 %f274, %rs88;}

	// end inline asm
	mul.f32 	%f298, %f15, %f271;
	mul.f32 	%f299, %f298, %f273;
	mul.f32 	%f300, %f15, %f272;
	mul.f32 	%f301, %f300, %f274;
	add.s64 	%rd199, %rd192, %rd183;
	shl.b64 	%rd200, %rd199, 2;
	add.s64 	%rd201, %rd185, %rd200;
	ld.global.nc.f32 	%f302, [%rd201];
	add.s64 	%rd202, %rd188, %rd200;
	ld.global.nc.f32 	%f303, [%rd202];
	mul.f32 	%f304, %f299, %f302;
	mul.f32 	%f305, %f301, %f303;
	sub.f32 	%f275, %f304, %f305;
	// begin inline asm
	{  cvt.rn.f16.f32 %rs89, %f275;}

	// end inline asm
	add.s64 	%rd203, %rd7, %rd193;
	st.global.u16 	[%rd203], %rs89;
	mul.f32 	%f306, %f299, %f303;
	fma.rn.f32 	%f276, %f301, %f302, %f306;
	// begin inline asm
	{  cvt.rn.f16.f32 %rs90, %f276;}

	// end inline asm
	add.s64 	%rd204, %rd191, %rd195;
	st.global.u16 	[%rd204], %rs90;
	add.s32 	%r262, %r261, %r35;
	cvt.u64.u32 	%rd205, %r280;
	mul.wide.u32 	%rd206, %r280, 2;
	add.s64 	%rd207, %rd3, %rd206;
	ld.global.nc.u16 	%rs91, [%rd207];
	// begin inline asm
	{  cvt.f32.f16 %f277, %rs91;}

	// end inline asm
	add.s64 	%rd208, %rd196, %rd195;
	ld.global.nc.u16 	%rs92, [%rd208];
	// begin inline asm
	{  cvt.f32.f16 %f278, %rs92;}

	// end inline asm
	add.s64 	%rd209, %rd180, %rd206;
	ld.global.nc.u16 	%rs93, [%rd209];
	// begin inline asm
	{  cvt.f32.f16 %f279, %rs93;}

	// end inline asm
	add.s64 	%rd210, %rd198, %rd195;
	ld.global.nc.u16 	%rs94, [%rd210];
	// begin inline asm
	{  cvt.f32.f16 %f280, %rs94;}

	// end inline asm
	mul.f32 	%f307, %f15, %f277;
	mul.f32 	%f308, %f307, %f279;
	mul.f32 	%f309, %f15, %f278;
	mul.f32 	%f310, %f309, %f280;
	add.s64 	%rd211, %rd205, %rd183;
	shl.b64 	%rd212, %rd211, 2;
	add.s64 	%rd213, %rd185, %rd212;
	ld.global.nc.f32 	%f311, [%rd213];
	add.s64 	%rd214, %rd188, %rd212;
	ld.global.nc.f32 	%f312, [%rd214];
	mul.f32 	%f313, %f308, %f311;
	mul.f32 	%f314, %f310, %f312;
	sub.f32 	%f281, %f313, %f314;
	// begin inline asm
	{  cvt.rn.f16.f32 %rs95, %f281;}

	// end inline asm
	add.s64 	%rd215, %rd7, %rd206;
	st.global.u16 	[%rd215], %rs95;
	mul.f32 	%f315, %f308, %f312;
	fma.rn.f32 	%f282, %f310, %f311, %f315;
	// begin inline asm
	{  cvt.rn.f16.f32 %rs96, %f282;}

	// end inline asm
	add.s64 	%rd216, %rd204, %rd195;
	st.global.u16 	[%rd216], %rs96;
	add.s32 	%r263, %r262, %r35;
	cvt.u64.u32 	%rd217, %r279;
	mul.wide.u32 	%rd218, %r279, 2;
	add.s64 	%rd219, %rd3, %rd218;
	ld.global.nc.u16 	%rs97, [%rd219];
	// begin inline asm
	{  cvt.f32.f16 %f283, %rs97;}

	// end inline asm
	add.s64 	%rd220, %rd208, %rd195;
	ld.global.nc.u16 	%rs98, [%rd220];
	// begin inline asm
	{  cvt.f32.f16 %f284, %rs98;}

	// end inline asm
	add.s64 	%rd221, %rd180, %rd218;
	ld.global.nc.u16 	%rs99, [%rd221];
	// begin inline asm
	{  cvt.f32.f16 %f285, %rs99;}

	// end inline asm
	add.s64 	%rd222, %rd210, %rd195;
	ld.global.nc.u16 	%rs100, [%rd222];
	// begin inline asm
	{  cvt.f32.f16 %f286, %rs100;}

	// end inline asm
	mul.f32 	%f316, %f15, %f283;
	mul.f32 	%f317, %f316, %f285;
	mul.f32 	%f318, %f15, %f284;
	mul.f32 	%f319, %f318, %f286;
	add.s64 	%rd223, %rd217, %rd183;
	shl.b64 	%rd224, %rd223, 2;
	add.s64 	%rd225, %rd185, %rd224;
	ld.global.nc.f32 	%f320, [%rd225];
	add.s64 	%rd226, %rd188, %rd224;
	ld.global.nc.f32 	%f321, [%rd226];
	mul.f32 	%f322, %f317, %f320;
	mul.f32 	%f323, %f319, %f321;
	sub.f32 	%f287, %f322, %f323;
	// begin inline asm
	{  cvt.rn.f16.f32 %rs101, %f287;}

	// end inline asm
	add.s64 	%rd227, %rd7, %rd218;
	st.global.u16 	[%rd227], %rs101;
	mul.f32 	%f324, %f317, %f321;
	fma.rn.f32 	%f288, %f319, %f320, %f324;
	// begin inline asm
	{  cvt.rn.f16.f32 %rs102, %f288;}

	// end inline asm
	add.s64 	%rd228, %rd216, %rd195;
	st.global.u16 	[%rd228], %rs102;
	add.s32 	%r281, %r263, %r35;
	shl.b32 	%r264, %r35, 2;
	add.s32 	%r280, %r280, %r264;
	add.s32 	%r279, %r279, %r264;
	add.s32 	%r278, %r278, %r264;
	add.s32 	%r277, %r277, %r264;
	setp.lt.s32 	%p59, %r281, %r1;
	@%p59 bra 	$L__BB1_26;
	bra.uni 	$L__BB1_53;
$L__BB1_27:
	ld.param.u32 	%r265, [fused_qknorm_rope_f16_param_11];
	ld.param.u64 	%rd234, [fused_qknorm_rope_f16_param_3];
	cvta.to.global.u64 	%rd16, %rd234;
	sub.s32 	%r118, %r3, %r2;
	div.s32 	%r119, %r118, %r112;
	mul.lo.s32 	%r120, %r119, %r112;
	sub.s32 	%r121, %r118, %r120;
	rem.s32 	%r122, %r119, %r265;
	mul.lo.s32 	%r123, %r112, %r265;
	div.s32 	%r124, %r118, %r123;
	mad.lo.s32 	%r125, %r124, %r112, %r121;
	mul.wide.s32 	%rd39, %r125, 4;
	add.s64 	%rd40, %rd1, %rd39;
	ld.global.nc.u32 	%r57, [%rd40];
	mad.lo.s32 	%r126, %r124, %r265, %r122;
	mad.lo.s32 	%r127, %r126, %r112, %r121;
	mul.lo.s32 	%r58, %r127, %r113;
	mul.wide.s32 	%rd41, %r58, 2;
	add.s64 	%rd17, %rd16, %rd41;
	shr.s32 	%r128, %r113, 31;
	shr.u32 	%r129, %r128, 30;
	add.s32 	%r130, %r113, %r129;
	shr.s32 	%r59, %r130, 2;
	mov.u32 	%r297, %tid.x;
	setp.ge.s32 	%p2, %r297, %r59;
	mov.f32 	%f337, 0f00000000;
	@%p2 bra 	$L__BB1_34;
	mov.u32 	%r61, %ntid.x;
	add.s32 	%r131, %r297, %r61;
	max.u32 	%r132, %r59, %r131;
	setp.lt.u32 	%p3, %r131, %r59;
	selp.u32 	%r133, 1, 0, %p3;
	add.s32 	%r134, %r131, %r133;
	sub.s32 	%r135, %r132, %r134;
	div.u32 	%r136, %r135, %r61;
	add.s32 	%r62, %r136, %r133;
	and.b32  	%r137, %r62, 3;
	setp.eq.s32 	%p4, %r137, 3;
	mov.f32 	%f337, 0f00000000;
	mov.u32 	%r284, %r297;
	@%p4 bra 	$L__BB1_31;
	add.s32 	%r138, %r62, 1;
	and.b32  	%r139, %r138, 3;
	neg.s32 	%r282, %r139;
	mul.wide.u32 	%rd42, %r297, 8;
	add.s64 	%rd44, %rd42, %rd41;
	add.s64 	%rd45, %rd44, %rd16;
	add.s64 	%rd250, %rd45, 4;
	mov.f32 	%f337, 0f00000000;
	mul.wide.u32 	%rd46, %r61, 8;
	mov.u32 	%r284, %r297;
$L__BB1_30:
	.pragma "nounroll";
	ld.global.nc.u16 	%rs1, [%rd250+-4];
	// begin inline asm
	{  cvt.f32.f16 %f35, %rs1;}

	// end inline asm
	ld.global.nc.u16 	%rs2, [%rd250+-2];
	// begin inline asm
	{  cvt.f32.f16 %f36, %rs2;}

	// end inline asm
	ld.global.nc.u16 	%rs3, [%rd250];
	// begin inline asm
	{  cvt.f32.f16 %f37, %rs3;}

	// end inline asm
	ld.global.nc.u16 	%rs4, [%rd250+2];
	// begin inline asm
	{  cvt.f32.f16 %f38, %rs4;}

	// end inline asm
	mul.f32 	%f39, %f36, %f36;
	fma.rn.f32 	%f40, %f35, %f35, %f39;
	fma.rn.f32 	%f41, %f37, %f37, %f40;
	fma.rn.f32 	%f42, %f38, %f38, %f41;
	add.f32 	%f337, %f337, %f42;
	add.s32 	%r284, %r284, %r61;
	add.s32 	%r282, %r282, 1;
	setp.ne.s32 	%p5, %r282, 0;
	add.s64 	%rd250, %rd250, %rd46;
	@%p5 bra 	$L__BB1_30;
$L__BB1_31:
	setp.lt.u32 	%p6, %r62, 3;
	@%p6 bra 	$L__BB1_34;
	shl.b32 	%r140, %r61, 3;
	shl.b32 	%r285, %r284, 2;
	add.s32 	%r288, %r140, %r285;
	mad.lo.s32 	%r287, %r61, 12, %r285;
	add.s32 	%r141, %r61, %r284;
	shl.b32 	%r286, %r141, 2;
$L__BB1_33:
	mul.wide.u32 	%rd47, %r285, 2;
	add.s64 	%rd48, %rd17, %rd47;
	ld.global.nc.u16 	%rs5, [%rd48];
	// begin inline asm
	{  cvt.f32.f16 %f43, %rs5;}

	// end inline asm
	ld.global.nc.u16 	%rs6, [%rd48+2];
	// begin inline asm
	{  cvt.f32.f16 %f44, %rs6;}

	// end inline asm
	ld.global.nc.u16 	%rs7, [%rd48+4];
	// begin inline asm
	{  cvt.f32.f16 %f45, %rs7;}

	// end inline asm
	ld.global.nc.u16 	%rs8, [%rd48+6];
	// begin inline asm
	{  cvt.f32.f16 %f46, %rs8;}

	// end inline asm
	mul.f32 	%f59, %f44, %f44;
	fma.rn.f32 	%f60, %f43, %f43, %f59;
	fma.rn.f32 	%f61, %f45, %f45, %f60;
	fma.rn.f32 	%f62, %f46, %f46, %f61;
	add.f32 	%f63, %f337, %f62;
	add.s32 	%r142, %r284, %r61;
	mul.wide.u32 	%rd49, %r286, 2;
	add.s64 	%rd50, %rd17, %rd49;
	ld.global.nc.u16 	%rs9, [%rd50];
	// begin inline asm
	{  cvt.f32.f16 %f47, %rs9;}

	// end inline asm
	ld.global.nc.u16 	%rs10, [%rd50+2];
	// begin inline asm
	{  cvt.f32.f16 %f48, %rs10;}

	// end inline asm
	ld.global.nc.u16 	%rs11, [%rd50+4];
	// begin inline asm
	{  cvt.f32.f16 %f49, %rs11;}

	// end inline asm
	ld.global.nc.u16 	%rs12, [%rd50+6];
	// begin inline asm
	{  cvt.f32.f16 %f50, %rs12;}

	// end inline asm
	mul.f32 	%f64, %f48, %f48;
	fma.rn.f32 	%f65, %f47, %f47, %f64;
	fma.rn.f32 	%f66, %f49, %f49, %f65;
	fma.rn.f32 	%f67, %f50, %f50, %f66;
	add.f32 	%f68, %f63, %f67;
	add.s32 	%r143, %r142, %r61;
	mul.wide.u32 	%rd51, %r288, 2;
	add.s64 	%rd52, %rd17, %rd51;
	ld.global.nc.u16 	%rs13, [%rd52];
	// begin inline asm
	{  cvt.f32.f16 %f51, %rs13;}

	// end inline asm
	ld.global.nc.u16 	%rs14, [%rd52+2];
	// begin inline asm
	{  cvt.f32.f16 %f52, %rs14;}

	// end inline asm
	ld.global.nc.u16 	%rs15, [%rd52+4];
	// begin inline asm
	{  cvt.f32.f16 %f53, %rs15;}

	// end inline asm
	ld.global.nc.u16 	%rs16, [%rd52+6];
	// begin inline asm
	{  cvt.f32.f16 %f54, %rs16;}

	// end inline asm
	mul.f32 	%f69, %f52, %f52;
	fma.rn.f32 	%f70, %f51, %f51, %f69;
	fma.rn.f32 	%f71, %f53, %f53, %f70;
	fma.rn.f32 	%f72, %f54, %f54, %f71;
	add.f32 	%f73, %f68, %f72;
	add.s32 	%r144, %r143, %r61;
	mul.wide.u32 	%rd53, %r287, 2;
	add.s64 	%rd54, %rd17, %rd53;
	ld.global.nc.u16 	%rs17, [%rd54];
	// begin inline asm
	{  cvt.f32.f16 %f55, %rs17;}

	// end inline asm
	ld.global.nc.u16 	%rs18, [%rd54+2];
	// begin inline asm
	{  cvt.f32.f16 %f56, %rs18;}

	// end inline asm
	ld.global.nc.u16 	%rs19, [%rd54+4];
	// begin inline asm
	{  cvt.f32.f16 %f57, %rs19;}

	// end inline asm
	ld.global.nc.u16 	%rs20, [%rd54+6];
	// begin inline asm
	{  cvt.f32.f16 %f58, %rs20;}

	// end inline asm
	mul.f32 	%f74, %f56, %f56;
	fma.rn.f32 	%f75, %f55, %f55, %f74;
	fma.rn.f32 	%f76, %f57, %f57, %f75;
	fma.rn.f32 	%f77, %f58, %f58, %f76;
	add.f32 	%f337, %f73, %f77;
	add.s32 	%r284, %r144, %r61;
	shl.b32 	%r145, %r61, 4;
	add.s32 	%r288, %r288, %r145;
	add.s32 	%r287, %r287, %r145;
	add.s32 	%r286, %r286, %r145;
	add.s32 	%r285, %r285, %r145;
	setp.lt.s32 	%p7, %r284, %r59;
	@%p7 bra 	$L__BB1_33;
$L__BB1_34:
	shl.b32 	%r146, %r59, 2;
	add.s32 	%r290, %r146, %r297;
	setp.ge.s32 	%p8, %r290, %r113;
	@%p8 bra 	$L__BB1_37;
	mov.u32 	%r84, %ntid.x;
$L__BB1_36:
	mul.wide.s32 	%rd55, %r290, 2;
	add.s64 	%rd56, %rd17, %rd55;
	ld.global.nc.u16 	%rs21, [%rd56];
	// begin inline asm
	{  cvt.f32.f16 %f78, %rs21;}

	// end inline asm
	fma.rn.f32 	%f337, %f78, %f78, %f337;
	add.s32 	%r290, %r290, %r84;
	setp.lt.s32 	%p9, %r290, %r113;
	@%p9 bra 	$L__BB1_36;
$L__BB1_37:
	and.b32  	%r87, %r297, 31;
	mov.u32 	%r88, %ntid.x;
	mov.b32 	%r147, %f337;
	shfl.sync.bfly.b32	%r148|%p10, %r147, 16, 31, -1;
	mov.b32 	%f79, %r148;
	add.f32 	%f80, %f337, %f79;
	mov.b32 	%r149, %f80;
	shfl.sync.bfly.b32	%r150|%p11, %r149, 8, 31, -1;
	mov.b32 	%f81, %r150;
	add.f32 	%f82, %f80, %f81;
	mov.b32 	%r151, %f82;
	shfl.sync.bfly.b32	%r152|%p12, %r151, 4, 31, -1;
	mov.b32 	%f83, %r152;
	add.f32 	%f84, %f82, %f83;
	mov.b32 	%r153, %f84;
	shfl.sync.bfly.b32	%r154|%p13, %r153, 2, 31, -1;
	mov.b32 	%f85, %r154;
	add.f32 	%f86, %f84, %f85;
	mov.b32 	%r155, %f86;
	shfl.sync.bfly.b32	%r156|%p14, %r155, 1, 31, -1;
	mov.b32 	%f87, %r156;
	add.f32 	%f26, %f86, %f87;
	setp.ne.s32 	%p15, %r87, 0;
	@%p15 bra 	$L__BB1_39;
	shr.u32 	%r157, %r297, 3;
	mov.u32 	%r158, _ZZ16block_reduce_sumfE9warp_sums;
	add.s32 	%r159, %r158, %r157;
	st.shared.f32 	[%r159], %f26;
$L__BB1_39:
	bar.sync 	0;
	setp.gt.u32 	%p16, %r297, 31;
	@%p16 bra 	$L__BB1_44;
	shr.u32 	%r160, %r88, 5;
	setp.ge.u32 	%p17, %r87, %r160;
	mov.f32 	%f340, 0f00000000;
	@%p17 bra 	$L__BB1_42;
	shl.b32 	%r161, %r87, 2;
	mov.u32 	%r162, _ZZ16block_reduce_sumfE9warp_sums;
	add.s32 	%r163, %r162, %r161;
	ld.shared.f32 	%f340, [%r163];
$L__BB1_42:
	setp.ne.s32 	%p18, %r87, 0;
	mov.b32 	%r164, %f340;
	shfl.sync.bfly.b32	%r165|%p19, %r164, 16, 31, -1;
	mov.b32 	%f89, %r165;
	add.f32 	%f90, %f340, %f89;
	mov.b32 	%r166, %f90;
	shfl.sync.bfly.b32	%r167|%p20, %r166, 8, 31, -1;
	mov.b32 	%f91, %r167;
	add.f32 	%f92, %f90, %f91;
	mov.b32 	%r168, %f92;
	shfl.sync.bfly.b32	%r169|%p21, %r168, 4, 31, -1;
	mov.b32 	%f93, %r169;
	add.f32 	%f94, %f92, %f93;
	mov.b32 	%r170, %f94;
	shfl.sync.bfly.b32	%r171|%p22, %r170, 2, 31, -1;
	mov.b32 	%f95, %r171;
	add.f32 	%f96, %f94, %f95;
	mov.b32 	%r172, %f96;
	shfl.sync.bfly.b32	%r173|%p23, %r172, 1, 31, -1;
	mov.b32 	%f97, %r173;
	add.f32 	%f29, %f96, %f97;
	@%p18 bra 	$L__BB1_44;
	st.shared.f32 	[_ZZ16block_reduce_sumfE9warp_sums], %f29;
$L__BB1_44:
	bar.sync 	0;
	setp.ne.s32 	%p24, %r297, 0;
	@%p24 bra 	$L__BB1_46;
	ld.shared.f32 	%f98, [_ZZ16block_reduce_sumfE9warp_sums];
	cvt.rn.f32.s32 	%f99, %r113;
	div.rn.f32 	%f100, %f98, %f99;
	add.f32 	%f101, %f100, 0f358637BD;
	rsqrt.approx.f32 	%f102, %f101;
	st.shared.f32 	[_ZZ22fused_qknorm_rope_headI6__halfEvPT_PKS1_S4_PKfS6_iiiE9s_inv_rms], %f102;
$L__BB1_46:
	bar.sync 	0;
	ld.shared.f32 	%f30, [_ZZ22fused_qknorm_rope_headI6__halfEvPT_PKS1_S4_PKfS6_iiiE9s_inv_rms];
	setp.ge.s32 	%p25, %r297, %r1;
	@%p25 bra 	$L__BB1_53;
	ld.param.u64 	%rd231, [fused_qknorm_rope_f16_param_1];
	cvta.to.global.u64 	%rd57, %rd231;
	add.s64 	%rd21, %rd57, %rd41;
	add.s32 	%r174, %r297, %r88;
	max.u32 	%r175, %r1, %r174;
	setp.lt.u32 	%p26, %r174, %r1;
	selp.u32 	%r176, 1, 0, %p26;
	add.s32 	%r177, %r174, %r176;
	sub.s32 	%r178, %r175, %r177;
	div.u32 	%r179, %r178, %r88;
	add.s32 	%r89, %r179, %r176;
	and.b32  	%r180, %r89, 3;
	setp.eq.s32 	%p27, %r180, 3;
	@%p27 bra 	$L__BB1_50;
	ld.param.u64 	%rd232, [fused_qknorm_rope_f16_param_1];
	add.s32 	%r181, %r89, 1;
	and.b32  	%r182, %r181, 3;
	mul.wide.s32 	%rd59, %r1, 2;
	add.s64 	%rd61, %rd59, %rd41;
	cvta.to.global.u64 	%rd62, %rd232;
	add.s64 	%rd22, %rd62, %rd61;
	cvt.u64.u32 	%rd63, %r297;
	mul.wide.u32 	%rd252, %r297, 2;
	mul.lo.s32 	%r183, %r57, %r1;
	cvt.s64.s32 	%rd64, %r183;
	add.s64 	%rd65, %rd64, %rd63;
	shl.b64 	%rd251, %rd65, 2;
	add.s64 	%rd25, %rd16, %rd61;
	neg.s32 	%r291, %r182;
$L__BB1_49:
	.pragma "nounroll";
	ld.param.u64 	%rd243, [fused_qknorm_rope_f16_param_7];
	ld.param.u64 	%rd239, [fused_qknorm_rope_f16_param_6];
	ld.param.u64 	%rd237, [fused_qknorm_rope_f16_param_5];
	mov.u32 	%r184, %tid.x;
	mad.lo.s32 	%r297, %r88, %r182, %r184;
	add.s64 	%rd66, %rd17, %rd252;
	ld.global.nc.u16 	%rs22, [%rd66];
	// begin inline asm
	{  cvt.f32.f16 %f103, %rs22;}

	// end inline asm
	add.s64 	%rd67, %rd25, %rd252;
	ld.global.nc.u16 	%rs23, [%rd67];
	// begin inline asm
	{  cvt.f32.f16 %f104, %rs23;}

	// end inline asm
	cvta.to.global.u64 	%rd68, %rd237;
	add.s64 	%rd69, %rd68, %rd252;
	ld.global.nc.u16 	%rs24, [%rd69];
	// begin inline asm
	{  cvt.f32.f16 %f105, %rs24;}

	// end inline asm
	add.s64 	%rd71, %rd69, %rd59;
	ld.global.nc.u16 	%rs25, [%rd71];
	// begin inline asm
	{  cvt.f32.f16 %f106, %rs25;}

	// end inline asm
	mul.f32 	%f109, %f30, %f103;
	mul.f32 	%f110, %f109, %f105;
	mul.f32 	%f111, %f30, %f104;
	mul.f32 	%f112, %f111, %f106;
	cvta.to.global.u64 	%rd72, %rd239;
	add.s64 	%rd73, %rd72, %rd251;
	ld.global.nc.f32 	%f113, [%rd73];
	cvta.to.global.u64 	%rd74, %rd243;
	add.s64 	%rd75, %rd74, %rd251;
	ld.global.nc.f32 	%f114, [%rd75];
	mul.f32 	%f115, %f110, %f113;
	mul.f32 	%f116, %f112, %f114;
	sub.f32 	%f107, %f115, %f116;
	// begin inline asm
	{  cvt.rn.f16.f32 %rs26, %f107;}

	// end inline asm
	add.s64 	%rd76, %rd21, %rd252;
	st.global.u16 	[%rd76], %rs26;
	mul.f32 	%f117, %f110, %f114;
	fma.rn.f32 	%f108, %f112, %f113, %f117;
	// begin inline asm
	{  cvt.rn.f16.f32 %rs27, %f108;}

	// end inline asm
	add.s64 	%rd77, %rd22, %rd252;
	st.global.u16 	[%rd77], %rs27;
	mul.wide.u32 	%rd78, %r88, 2;
	add.s64 	%rd252, %rd252, %rd78;
	mul.wide.u32 	%rd79, %r88, 4;
	add.s64 	%rd251, %rd251, %rd79;
	add.s32 	%r291, %r291, 1;
	setp.ne.s32 	%p28, %r291, 0;
	@%p28 bra 	$L__BB1_49;
$L__BB1_50:
	setp.lt.u32 	%p29, %r89, 3;
	@%p29 bra 	$L__BB1_53;
	shl.b32 	%r95, %r88, 1;
	add.s32 	%r296, %r297, %r95;
	mad.lo.s32 	%r295, %r88, 3, %r297;
	add.s32 	%r294, %r88, %r297;
	add.s32 	%r293, %r297, %r1;
	cvt.u64.u32 	%rd100, %r95;
$L__BB1_52:
	ld.param.u64 	%rd244, [fused_qknorm_rope_f16_param_7];
	ld.param.u64 	%rd240, [fused_qknorm_rope_f16_param_6];
	ld.param.u64 	%rd238, [fused_qknorm_rope_f16_param_5];
	cvt.u64.u32 	%rd80, %r297;
	mul.wide.u32 	%rd81, %r297, 2;
	add.s64 	%rd82, %rd17, %rd81;
	ld.global.nc.u16 	%rs28, [%rd82];
	// begin inline asm
	{  cvt.f32.f16 %f118, %rs28;}

	// end inline asm
	mul.wide.s32 	%rd83, %r293, 2;
	add.s64 	%rd84, %rd17, %rd83;
	ld.global.nc.u16 	%rs29, [%rd84];
	// begin inline asm
	{  cvt.f32.f16 %f119, %rs29;}

	// end inline asm
	cvta.to.global.u64 	%rd85, %rd238;
	add.s64 	%rd86, %rd85, %rd81;
	ld.global.nc.u16 	%rs30, [%rd86];
	// begin inline asm
	{  cvt.f32.f16 %f120, %rs30;}

	// end inline asm
	add.s64 	%rd87, %rd85, %rd83;
	ld.global.nc.u16 	%rs31, [%rd87];
	// begin inline asm
	{  cvt.f32.f16 %f121, %rs31;}

	// end inline asm
	mul.f32 	%f142, %f30, %f118;
	mul.f32 	%f143, %f142, %f120;
	mul.f32 	%f144, %f30, %f119;
	mul.f32 	%f145, %f144, %f121;
	mul.lo.s32 	%r187, %r57, %r1;
	cvt.s64.s32 	%rd88, %r187;
	add.s64 	%rd89, %rd80, %rd88;
	cvta.to.global.u64 	%rd90, %rd240;
	shl.b64 	%rd91, %rd89, 2;
	add.s64 	%rd92, %rd90, %rd91;
	ld.global.nc.f32 	%f146, [%rd92];
	cvta.to.global.u64 	%rd93, %rd244;
	add.s64 	%rd94, %rd93, %rd91;
	ld.global.nc.f32 	%f147, [%rd94];
	mul.f32 	%f148, %f143, %f146;
	mul.f32 	%f149, %f145, %f147;
	sub.f32 	%f122, %f148, %f149;
	// begin inline asm
	{  cvt.rn.f16.f32 %rs32, %f122;}

	// end inline asm
	add.s64 	%rd95, %rd21, %rd81;
	st.global.u16 	[%rd95], %rs32;
	mul.f32 	%f150, %f143, %f147;
	fma.rn.f32 	%f123, %f145, %f146, %f150;
	// begin inline asm
	{  cvt.rn.f16.f32 %rs33, %f123;}

	// end inline asm
	add.s64 	%rd96, %rd21, %rd83;
	st.global.u16 	[%rd96], %rs33;
	add.s32 	%r188, %r297, %r88;
	cvt.u64.u32 	%rd97, %r294;
	mul.wide.u32 	%rd98, %r294, 2;
	add.s64 	%rd99, %rd17, %rd98;
	ld.global.nc.u16 	%rs34, [%rd99];
	// begin inline asm
	{  cvt.f32.f16 %f124, %rs34;}

	// end inline asm
	add.s64 	%rd101, %rd84, %rd100;
	ld.global.nc.u16 	%rs35, [%rd101];
	// begin inline asm
	{  cvt.f32.f16 %f125, %rs35;}

	// end inline asm
	add.s64 	%rd102, %rd85, %rd98;
	ld.global.nc.u16 	%rs36, [%rd102];
	// begin inline asm
	{  cvt.f32.f16 %f126, %rs36;}

	// end inline asm
	add.s64 	%rd103, %rd87, %rd100;
	ld.global.nc.u16 	%rs37, [%rd103];
	// begin inline asm
	{  cvt.f32.f16 %f127, %rs37;}

	// end inline asm
	mul.f32 	%f151, %f30, %f124;
	mul.f32 	%f152, %f151, %f126;
	mul.f32 	%f153, %f30, %f125;
	mul.f32 	%f154, %f153, %f127;
	add.s64 	%rd104, %rd97, %rd88;
	shl.b64 	%rd105, %rd104, 2;
	add.s64 	%rd106, %rd90, %rd105;
	ld.global.nc.f32 	%f155, [%rd106];
	add.s64 	%rd107, %rd93, %rd105;
	ld.global.nc.f32 	%f156, [%rd107];
	mul.f32 	%f157, %f152, %f155;
	mul.f32 	%f158, %f154, %f156;
	sub.f32 	%f128, %f157, %f158;
	// begin inline asm
	{  cvt.rn.f16.f32 %rs38, %f128;}

	// end inline asm
	add.s64 	%rd108, %rd21, %rd98;
	st.global.u16 	[%rd108], %rs38;
	mul.f32 	%f159, %f152, %f156;
	fma.rn.f32 	%f129, %f154, %f155, %f159;
	// begin inline asm
	{  cvt.rn.f16.f32 %rs39, %f129;}

	// end inline asm
	add.s64 	%rd109, %rd96, %rd100;
	st.global.u16 	[%rd109], %rs39;
	add.s32 	%r189, %r188, %r88;
	cvt.u64.u32 	%rd110, %r296;
	mul.wide.u32 	%rd111, %r296, 2;
	add.s64 	%rd112, %rd17, %rd111;
	ld.global.nc.u16 	%rs40, [%rd112];
	// begin inline asm
	{  cvt.f32.f16 %f130, %rs40;}

	// end inline asm
	add.s64 	%rd113, %rd101, %rd100;
	ld.global.nc.u16 	%rs41, [%rd113];
	// begin inline asm
	{  cvt.f32.f16 %f131, %rs41;}

	// end inline asm
	add.s64 	%rd114, %rd85, %rd111;
	ld.global.nc.u16 	%rs42, [%rd114];
	// begin inline asm
	{  cvt.f32.f16 %f132, %rs42;}

	// end inline asm
	add.s64 	%rd115, %rd103, %rd100;
	ld.global.nc.u16 	%rs43, [%rd115];
	// begin inline asm
	{  cvt.f32.f16 %f133, %rs43;}

	// end inline asm
	mul.f32 	%f160, %f30, %f130;
	mul.f32 	%f161, %f160, %f132;
	mul.f32 	%f162, %f30, %f131;
	mul.f32 	%f163, %f162, %f133;
	add.s64 	%rd116, %rd110, %rd88;
	shl.b64 	%rd117, %rd116, 2;
	add.s64 	%rd118, %rd90, %rd117;
	ld.global.nc.f32 	%f164, [%rd118];
	add.s64 	%rd119, %rd93, %rd117;
	ld.global.nc.f32 	%f165, [%rd119];
	mul.f32 	%f166, %f161, %f164;
	mul.f32 	%f167, %f163, %f165;
	sub.f32 	%f134, %f166, %f167;
	// begin inline asm
	{  cvt.rn.f16.f32 %rs44, %f134;}

	// end inline asm
	add.s64 	%rd120, %rd21, %rd111;
	st.global.u16 	[%rd120], %rs44;
	mul.f32 	%f168, %f161, %f165;
	fma.rn.f32 	%f135, %f163, %f164, %f168;
	// begin inline asm
	{  cvt.rn.f16.f32 %rs45, %f135;}

	// end inline asm
	add.s64 	%rd121, %rd109, %rd100;
	st.global.u16 	[%rd121], %rs45;
	add.s32 	%r190, %r189, %r88;
	cvt.u64.u32 	%rd122, %r295;
	mul.wide.u32 	%rd123, %r295, 2;
	add.s64 	%rd124, %rd17, %rd123;
	ld.global.nc.u16 	%rs46, [%rd124];
	// begin inline asm
	{  cvt.f32.f16 %f136, %rs46;}

	// end inline asm
	add.s64 	%rd125, %rd113, %rd100;
	ld.global.nc.u16 	%rs47, [%rd125];
	// begin inline asm
	{  cvt.f32.f16 %f137, %rs47;}

	// end inline asm
	add.s64 	%rd126, %rd85, %rd123;
	ld.global.nc.u16 	%rs48, [%rd126];
	// begin inline asm
	{  cvt.f32.f16 %f138, %rs48;}

	// end inline asm
	add.s64 	%rd127, %rd115, %rd100;
	ld.global.nc.u16 	%rs49, [%rd127];
	// begin inline asm
	{  cvt.f32.f16 %f139, %rs49;}

	// end inline asm
	mul.f32 	%f169, %f30, %f136;
	mul.f32 	%f170, %f169, %f138;
	mul.f32 	%f171, %f30, %f137;
	mul.f32 	%f172, %f171, %f139;
	add.s64 	%rd128, %rd122, %rd88;
	shl.b64 	%rd129, %rd128, 2;
	add.s64 	%rd130, %rd90, %rd129;
	ld.global.nc.f32 	%f173, [%rd130];
	add.s64 	%rd131, %rd93, %rd129;
	ld.global.nc.f32 	%f174, [%rd131];
	mul.f32 	%f175, %f170, %f173;
	mul.f32 	%f176, %f172, %f174;
	sub.f32 	%f140, %f175, %f176;
	// begin inline asm
	{  cvt.rn.f16.f32 %rs50, %f140;}

	// end inline asm
	add.s64 	%rd132, %rd21, %rd123;
	st.global.u16 	[%rd132], %rs50;
	mul.f32 	%f177, %f170, %f174;
	fma.rn.f32 	%f141, %f172, %f173, %f177;
	// begin inline asm
	{  cvt.rn.f16.f32 %rs51, %f141;}

	// end inline asm
	add.s64 	%rd133, %rd121, %rd100;
	st.global.u16 	[%rd133], %rs51;
	add.s32 	%r297, %r190, %r88;
	shl.b32 	%r191, %r88, 2;
	add.s32 	%r296, %r296, %r191;
	add.s32 	%r295, %r295, %r191;
	add.s32 	%r294, %r294, %r191;
	add.s32 	%r293, %r293, %r191;
	setp.lt.s32 	%p30, %r297, %r1;
	@%p30 bra 	$L__BB1_52;
$L__BB1_53:
	ret;

}


// ===== COMPILED SASS (sm_100) =====

	.target	sm_100

	.elftype	@"ET_EXEC"


//--------------------- .note.nv.tkinfo           --------------------------
	.section	.note.nv.tkinfo,"",@"SHT_NOTE"
	.sectionflags	@"SHF_NOTE_NV_TKINFO"
	.tkinfo
        /*0018*/ 	.word	0x00000002
        /*0030*/ 	.string	""
        /*0030*/ 	.string	"ptxas"
        /*0030*/ 	.string	"Cuda compilation tools, release 13.0, V13.0.88"
        /*0030*/ 	.string	"Build cuda_13.0.r13.0/compiler.36424714_0"
        /*0030*/ 	.string	"-arch sm_100 -m 64 "



//--------------------- .note.nv.cuinfo           --------------------------
	.section	.note.nv.cuinfo,"",@"SHT_NOTE"
	.sectionflags	@"SHF_NOTE_NV_CUINFO"
        /*0018*/ 	.short	0x0002
        /*001a*/ 	.short	0x0064
        /*001c*/ 	.short	0x0082
	.zero		2


//--------------------- .nv.info                  --------------------------
	.section	.nv.info,"",@"SHT_CUDA_INFO"
	.align	4


	//----- nvinfo : EIATTR_REGCOUNT
	.align		4
        /*0000*/ 	.byte	0x04, 0x2f
        /*0002*/ 	.short	(.L_1 - .L_0)
	.align		4
.L_0:
        /*0004*/ 	.word	index@(fused_qknorm_rope_bf16)
        /*0008*/ 	.word	0x00000028


	//----- nvinfo : EIATTR_FRAME_SIZE
	.align		4
.L_1:
        /*000c*/ 	.byte	0x04, 0x11
        /*000e*/ 	.short	(.L_3 - .L_2)
	.align		4
.L_2:
        /*0010*/ 	.word	index@($__internal_1_$__cuda_sm3x_div_rn_noftz_f32_slowpath)
        /*0014*/ 	.word	0x00000000


	//----- nvinfo : EIATTR_FRAME_SIZE
	.align		4
.L_3:
        /*0018*/ 	.byte	0x04, 0x11
        /*001a*/ 	.short	(.L_5 - .L_4)
	.align		4
.L_4:
        /*001c*/ 	.word	index@(fused_qknorm_rope_bf16)
        /*0020*/ 	.word	0x00000000


	//----- nvinfo : EIATTR_REGCOUNT
	.align		4
.L_5:
        /*0024*/ 	.byte	0x04, 0x2f
        /*0026*/ 	.short	(.L_7 - .L_6)
	.align		4
.L_6:
        /*0028*/ 	.word	index@(fused_qknorm_rope_f16)
        /*002c*/ 	.word	0x00000028


	//----- nvinfo : EIATTR_FRAME_SIZE
	.align		4
.L_7:
        /*0030*/ 	.byte	0x04, 0x11
        /*0032*/ 	.short	(.L_9 - .L_8)
	.align		4
.L_8:
        /*0034*/ 	.word	index@($__internal_0_$__cuda_sm3x_div_rn_noftz_f32_slowpath)
        /*0038*/ 	.word	0x00000000


	//----- nvinfo : EIATTR_FRAME_SIZE
	.align		4
.L_9:
        /*003c*/ 	.byte	0x04, 0x11
        /*003e*/ 	.short	(.L_11 - .L_10)
	.align		4
.L_10:
        /*0040*/ 	.word	index@(fused_qknorm_rope_f16)
        /*0044*/ 	.word	0x00000000


	//----- nvinfo : EIATTR_MIN_STACK_SIZE
	.align		4
.L_11:
        /*0048*/ 	.byte	0x04, 0x12
        /*004a*/ 	.short	(.L_13 - .L_12)
	.align		4
.L_12:
        /*004c*/ 	.word	index@(fused_qknorm_rope_f16)
        /*0050*/ 	.word	0x00000000


	//----- nvinfo : EIATTR_MIN_STACK_SIZE
	.align		4
.L_13:
        /*0054*/ 	.byte	0x04, 0x12
        /*0056*/ 	.short	(.L_15 - .L_14)
	.align		4
.L_14:
        /*0058*/ 	.word	index@(fused_qknorm_rope_bf16)
        /*005c*/ 	.word	0x00000000
.L_15:


//--------------------- .nv.compat                --------------------------
	.section	.nv.compat,"",@"SHT_CUDA_COMPAT_INFO"
	.align	4
        /*0000*/ 	.byte	0x02, 0x09, 0x00, 0x00, 0x02, 0x02, 0x01, 0x00, 0x02, 0x05, 0x05, 0x00, 0x03, 0x07, 0x01, 0x01
        /*0010*/ 	.byte	0x02, 0x03, 0x00, 0x00, 0x02, 0x06, 0x01, 0x00, 0x04, 0x0b, 0x08, 0x00, 0x01, 0x00, 0x00, 0x00
        /*0020*/ 	.byte	0x00, 0x00, 0x00, 0x00


//--------------------- .nv.info.fused_qknorm_rope_f16 --------------------------
	.section	.nv.info.fused_qknorm_rope_f16,"",@"SHT_CUDA_INFO"
	.sectionflags	@""
	.align	4


	//----- nvinfo : EIATTR_CUDA_API_VERSION
	.align		4
        /*0000*/ 	.byte	0x04, 0x37
        /*0002*/ 	.short	(.L_17 - .L_16)
.L_16:
        /*0004*/ 	.word	0x00000082


	//----- nvinfo : EIATTR_KPARAM_INFO
	.align		4
.L_17:
        /*0008*/ 	.byte	0x04, 0x17
        /*000a*/ 	.short	(.L_19 - .L_18)
.L_18:
        /*000c*/ 	.word	0x00000000
        /*0010*/ 	.short	0x000d
        /*0012*/ 	.short	0x0058
        /*0014*/ 	.byte	0x00, 0xf0, 0x11, 0x00


	//----- nvinfo : EIATTR_KPARAM_INFO
	.align		4
.L_19:
        /*0018*/ 	.byte	0x04, 0x17
        /*001a*/ 	.short	(.L_21 - .L_20)
.L_20:
        /*001c*/ 	.word	0x00000000
        /*0020*/ 	.short	0x000c
        /*0022*/ 	.short	0x0054
        /*0024*/ 	.byte	0x00, 0xf0, 0x11, 0x00


	//----- nvinfo : EIATTR_KPARAM_INFO
	.align		4
.L_21:
        /*0028*/ 	.byte	0x04, 0x17
        /*002a*/ 	.short	(.L_23 - .L_22)
.L_22:
        /*002c*/ 	.word	0x00000000
        /*0030*/ 	.short	0x000b
        /*0032*/ 	.short	0x0050
        /*0034*/ 	.byte	0x00, 0xf0, 0x11, 0x00


	//----- nvinfo : EIATTR_KPARAM_INFO
	.align		4
.L_23:
        /*0038*/ 	.byte	0x04, 0x17
        /*003a*/ 	.short	(.L_25 - .L_24)
.L_24:
        /*003c*/ 	.word	0x00000000
        /*0040*/ 	.short	0x000a
        /*0042*/ 	.short	0x004c
        /*0044*/ 	.byte	0x00, 0xf0, 0x11, 0x00


	//----- nvinfo : EIATTR_KPARAM_INFO
	.align		4
.L_25:
        /*0048*/ 	.byte	0x04, 0x17
        /*004a*/ 	.short	(.L_27 - .L_26)
.L_26:
        /*004c*/ 	.word	0x00000000
        /*0050*/ 	.short	0x0009
        /*0052*/ 	.short	0x0048
        /*0054*/ 	.byte	0x00, 0xf0, 0x11, 0x00


	//----- nvinfo : EIATTR_KPARAM_INFO
	.align		4
.L_27:
        /*0058*/ 	.byte	0x04, 0x17
        /*005a*/ 	.short	(.L_29 - .L_28)
.L_28:
        /*005c*/ 	.word	0x00000000
        /*0060*/ 	.short	0x0008
        /*0062*/ 	.short	0x0040
        /*0064*/ 	.byte	0x00, 0xf5, 0x21, 0x00


	//----- nvinfo : EIATTR_KPARAM_INFO
	.align		4
.L_29:
        /*0068*/ 	.byte	0x04, 0x17
        /*006a*/ 	.short	(.L_31 - .L_30)
.L_30:
        /*006c*/ 	.word	0x00000000
        /*0070*/ 	.short	0x0007
        /*0072*/ 	.short	0x0038
        /*0074*/ 	.byte	0x00, 0xf5, 0x21, 0x00


	//----- nvinfo : EIATTR_KPARAM_INFO
	.align		4
.L_31:
        /*0078*/ 	.byte	0x04, 0x17
        /*007a*/ 	.short	(.L_33 - .L_32)
.L_32:
        /*007c*/ 	.word	0x00000000
        /*0080*/ 	.short	0x0006
        /*0082*/ 	.short	0x0030
        /*0084*/ 	.byte	0x00, 0xf5, 0x21, 0x00


	//----- nvinfo : EIATTR_KPARAM_INFO
	.align		4
.L_33:
        /*0088*/ 	.byte	0x04, 0x17
        /*008a*/ 	.short	(.L_35 - .L_34)
.L_34:
        /*008c*/ 	.word	0x00000000
        /*0090*/ 	.short	0x0005
        /*0092*/ 	.short	0x0028
        /*0094*/ 	.byte	0x00, 0xf5, 0x21, 0x00


	//----- nvinfo : EIATTR_KPARAM_INFO
	.align		4
.L_35:
        /*0098*/ 	.byte	0x04, 0x17
        /*009a*/ 	.short	(.L_37 - .L_36)
.L_36:
        /*009c*/ 	.word	0x00000000
        /*00a0*/ 	.short	0x0004
        /*00a2*/ 	.short	0x0020
        /*00a4*/ 	.byte	0x00, 0xf5, 0x21, 0x00


	//----- nvinfo : EIATTR_KPARAM_INFO
	.align		4
.L_37:
        /*00a8*/ 	.byte	0x04, 0x17
        /*00aa*/ 	.short	(.L_39 - .L_38)
.L_38:
        /*00ac*/ 	.word	0x00000000
        /*00b0*/ 	.short	0x0003
        /*00b2*/ 	.short	0x0018
        /*00b4*/ 	.byte	0x00, 0xf5, 0x21, 0x00


	//----- nvinfo : EIATTR_KPARAM_INFO
	.align		4
.L_39:
        /*00b8*/ 	.byte	0x04, 0x17
        /*00ba*/ 	.short	(.L_41 - .L_40)
.L_40:
        /*00bc*/ 	.word	0x00000000
        /*00c0*/ 	.short	0x0002
        /*00c2*/ 	.short	0x0010
        /*00c4*/ 	.byte	0x00, 0xf5, 0x21, 0x00


	//----- nvinfo : EIATTR_KPARAM_INFO
	.align		4
.L_41:
        /*00c8*/ 	.byte	0x04, 0x17
        /*00ca*/ 	.short	(.L_43 - .L_42)
.L_42:
        /*00cc*/ 	.word	0x00000000
        /*00d0*/ 	.short	0x0001
        /*00d2*/ 	.short	0x0008
        /*00d4*/ 	.byte	0x00, 0xf5, 0x21, 0x00


	//----- nvinfo : EIATTR_KPARAM_INFO
	.align		4
.L_43:
        /*00d8*/ 	.byte	0x04, 0x17
        /*00da*/ 	.short	(.L_45 - .L_44)
.L_44:
        /*00dc*/ 	.word	0x00000000
        /*00e0*/ 	.short	0x0000
        /*00e2*/ 	.short	0x0000
        /*00e4*/ 	.byte	0x00, 0xf5, 0x21, 0x00


	//----- nvinfo : EIATTR_SPARSE_MMA_MASK
	.align		4
.L_45:
        /*00e8*/ 	.byte	0x03, 0x50
        /*00ea*/ 	.short	0x0000


	//----- nvinfo : EIATTR_MAXREG_COUNT
	.align		4
        /*00ec*/ 	.byte	0x03, 0x1b
        /*00ee*/ 	.short	0x00ff


	//----- nvinfo : EIATTR_NUM_BARRIERS
	.align		4
        /*00f0*/ 	.byte	0x02, 0x4c
        /*00f2*/ 	.byte	0x01
	.zero		1


	//----- nvinfo : EIATTR_MERCURY_ISA_VERSION
	.align		4
        /*00f4*/ 	.byte	0x03, 0x5f
        /*00f6*/ 	.short	0x0101


	//----- nvinfo : EIATTR_COOP_GROUP_MASK_REGIDS
	.align		4
        /*00f8*/ 	.byte	0x04, 0x29
        /*00fa*/ 	.short	(.L_47 - .L_46)


	//   ....[0]....
.L_46:
        /*00fc*/ 	.word	0xffffffff


	//   ....[1]....
        /*0100*/ 	.word	0xffffffff


	//   ....[2]....
        /*0104*/ 	.word	0xffffffff


	//   ....[3]....
        /*0108*/ 	.word	0xffffffff


	//   ....[4]....
        /*010c*/ 	.word	0xffffffff


	//   ....[5]....
        /*0110*/ 	.word	0xffffffff


	//   ....[6]....
        /*0114*/ 	.word	0xffffffff


	//   ....[7]....
        /*0118*/ 	.word	0xffffffff


	//   ....[8]....
        /*011c*/ 	.word	0xffffffff


	//   ....[9]....
        /*0120*/ 	.word	0xffffffff


	//   ....[10]....
        /*0124*/ 	.word	0xffffffff


	//   ....[11]....
        /*0128*/ 	.word	0xffffffff


	//   ....[12]....
        /*012c*/ 	.word	0xffffffff


	//   ....[13]....
        /*0130*/ 	.word	0xffffffff


	//   ....[14]....
        /*0134*/ 	.word	0xffffffff


	//   ....[15]....
        /*0138*/ 	.word	0xffffffff


	//   ....[16]....
        /*013c*/ 	.word	0xffffffff


	//   ....[17]....
        /*0140*/ 	.word	0xffffffff


	//   ....[18]....
        /*0144*/ 	.word	0xffffffff


	//   ....[19]....
        /*0148*/ 	.word	0xffffffff


	//   ....[20]....
        /*014c*/ 	.word	0x0500000c


	//   ....[21]....
        /*0150*/ 	.word	0x0500000c


	//   ....[22]....
        /*0154*/ 	.word	0x0500000c


	//   ....[23]....
        /*0158*/ 	.word	0x0500000c


	//   ....[24]....
        /*015c*/ 	.word	0x0500000c


	//   ....[25]....
        /*0160*/ 	.word	0x0500000c


	//   ....[26]....
        /*0164*/ 	.word	0x0500000c


	//   ....[27]....
        /*0168*/ 	.word	0x0500000c


	//   ....[28]....
        /*016c*/ 	.word	0x0500000c


	//   ....[29]....
        /*0170*/ 	.word	0x0500000c


	//----- nvinfo : EIATTR_COOP_GROUP_INSTR_OFFSETS
	.align		4
.L_47:
        /*0174*/ 	.byte	0x04, 0x28
        /*0176*/ 	.short	(.L_49 - .L_48)


	//   ....[0]....
.L_48:
        /*0178*/ 	.word	0x00000fb0


	//   ....[1]....
        /*017c*/ 	.word	0x00001010


	//   ....[2]....
        /*0180*/ 	.word	0x00001040


	//   ....[3]....
        /*0184*/ 	.word	0x00001080


	//   ....[4]....
        /*0188*/ 	.word	0x000010a0


	//   ....[5]....
        /*018c*/ 	.word	0x000011c0


	//   ....[6]....
        /*0190*/ 	.word	0x000011e0


	//   ....[7]....
        /*0194*/ 	.word	0x00001200


	//   ....[8]....
        /*0198*/ 	.word	0x00001220


	//   ....[9]....
        /*019c*/ 	.word	0x00001240


	//   ....[10]....
        /*01a0*/ 	.word	0x00003550


	//   ....[11]....
        /*01a4*/ 	.word	0x000035b0


	//   ....[12]....
        /*01a8*/ 	.word	0x00003600


	//   ....[13]....
        /*01ac*/ 	.word	0x00003620


	//   ....[14]....
        /*01b0*/ 	.word	0x00003640


	//   ....[15]....
        /*01b4*/ 	.word	0x00003760


	//   ....[16]....
        /*01b8*/ 	.word	0x00003780


	//   ....[17]....
        /*01bc*/ 	.word	0x000037a0


	//   ....[18]....
        /*01c0*/ 	.word	0x000037c0


	//   ....[19]....
        /*01c4*/ 	.word	0x000037e0


	//   ....[20]....
        /*01c8*/ 	.word	0x00004c50


	//   ....[21]....
        /*01cc*/ 	.word	0x00004cc0


	//   ....[22]....
        /*01d0*/ 	.word	0x00004d30


	//   ....[23]....
        /*01d4*/ 	.word	0x00004da0


	//   ....[24]....
        /*01d8*/ 	.word	0x00004e10


	//   ....[25]....
        /*01dc*/ 	.word	0x00004e80


	//   ....[26]....
        /*01e0*/ 	.word	0x00004ef0


	//   ....[27]....
        /*01e4*/ 	.word	0x00004f60


	//   ....[28]....
        /*01e8*/ 	.word	0x00004fd0


	//   ....[29]....
        /*01ec*/ 	.word	0x00005040


	//----- nvinfo : EIATTR_VRC_CTA_INIT_COUNT
	.align		4
.L_49:
        /*01f0*/ 	.byte	0x02, 0x4a
	.zero		1
	.zero		1


	//----- nvinfo : EIATTR_EXIT_INSTR_OFFSETS
	.align		4
        /*01f4*/ 	.byte	0x04, 0x1c
        /*01f6*/ 	.short	(.L_51 - .L_50)


	//   ....[0]....
.L_50:
        /*01f8*/ 	.word	0x000014e0


	//   ....[1]....
        /*01fc*/ 	.word	0x00001b30


	//   ....[2]....
        /*0200*/ 	.word	0x00002650


	//   ....[3]....
        /*0204*/ 	.word	0x00003a90


	//   ....[4]....
        /*0208*/ 	.word	0x000040e0


	//   ....[5]....
        /*020c*/ 	.word	0x00004c00


	//----- nvinfo : EIATTR_CRS_STACK_SIZE
	.align		4
.L_51:
        /*0210*/ 	.byte	0x04, 0x1e
        /*0212*/ 	.short	(.L_53 - .L_52)
.L_52:
        /*0214*/ 	.word	0x00000000


	//----- nvinfo : EIATTR_CBANK_PARAM_SIZE
	.align		4
.L_53:
        /*0218*/ 	.byte	0x03, 0x19
        /*021a*/ 	.short	0x005c


	//----- nvinfo : EIATTR_PARAM_CBANK
	.align		4
        /*021c*/ 	.byte	0x04, 0x0a
        /*021e*/ 	.short	(.L_55 - .L_54)
	.align		4
.L_54:
        /*0220*/ 	.word	index@(.nv.constant0.fused_qknorm_rope_f16)
        /*0224*/ 	.short	0x0380
        /*0226*/ 	.short	0x005c


	//----- nvinfo : EIATTR_SW_WAR
	.align		4
.L_55:
        /*0228*/ 	.byte	0x04, 0x36
        /*022a*/ 	.short	(.L_57 - .L_56)
.L_56:
        /*022c*/ 	.word	0x00000008
.L_57:


//--------------------- .nv.info.fused_qknorm_rope_bf16 --------------------------
	.section	.nv.info.fused_qknorm_rope_bf16,"",@"SHT_CUDA_INFO"
	.sectionflags	@""
	.align	4


	//----- nvinfo : EIATTR_CUDA_API_VERSION
	.align		4
        /*0000*/ 	.byte	0x04, 0x37
        /*0002*/ 	.short	(.L_59 - .L_58)
.L_58:
        /*0004*/ 	.word	0x00000082


	//----- nvinfo : EIATTR_KPARAM_INFO
	.align		4
.L_59:
        /*0008*/ 	.byte	0x04, 0x17
        /*000a*/ 	.short	(.L_61 - .L_60)
.L_60:
        /*000c*/ 	.word	0x00000000
        /*0010*/ 	.short	0x000d
        /*0012*/ 	.short	0x0058
        /*0014*/ 	.byte	0x00, 0xf0, 0x11, 0x00


	//----- nvinfo : EIATTR_KPARAM_INFO
	.align		4
.L_61:
        /*0018*/ 	.byte	0x04, 0x17
        /*001a*/ 	.short	(.L_63 - .L_62)
.L_62:
        /*001c*/ 	.word	0x00000000
        /*0020*/ 	.short	0x000c
        /*0022*/ 	.short	0x0054
        /*0024*/ 	.byte	0x00, 0xf0, 0x11, 0x00


	//----- nvinfo : EIATTR_KPARAM_INFO
	.align		4
.L_63:
        /*0028*/ 	.byte	0x04, 0x17
        /*002a*/ 	.short	(.L_65 - .L_64)
.L_64:
        /*002c*/ 	.word	0x00000000
        /*0030*/ 	.short	0x000b
        /*0032*/ 	.short	0x0050
        /*0034*/ 	.byte	0x00, 0xf0, 0x11, 0x00


	//----- nvinfo : EIATTR_KPARAM_INFO
	.align		4
.L_65:
        /*0038*/ 	.byte	0x04, 0x17
        /*003a*/ 	.short	(.L_67 - .L_66)
.L_66:
        /*003c*/ 	.word	0x00000000
        /*0040*/ 	.short	0x000a
        /*0042*/ 	.short	0x004c
        /*0044*/ 	.byte	0x00, 0xf0, 0x11, 0x00


	//----- nvinfo : EIATTR_KPARAM_INFO
	.align		4
.L_67:
        /*0048*/ 	.byte	0x04, 0x17
        /*004a*/ 	.short	(.L_69 - .L_68)
.L_68:
        /*004c*/ 	.word	0x00000000
        /*0050*/ 	.short	0x0009
        /*0052*/ 	.short	0x0048
        /*0054*/ 	.byte	0x00, 0xf0, 0x11, 0x00


	//----- nvinfo : EIATTR_KPARAM_INFO
	.align		4
.L_69:
        /*0058*/ 	.byte	0x04, 0x17
        /*005a*/ 	.short	(.L_71 - .L_70)
.L_70:
        /*005c*/ 	.word	0x00000000
        /*0060*/ 	.short	0x0008
        /*0062*/ 	.short	0x0040
        /*0064*/ 	.byte	0x00, 0xf5, 0x21, 0x00


	//----- nvinfo : EIATTR_KPARAM_INFO
	.align		4
.L_71:
        /*0068*/ 	.byte	0x04, 0x17
        /*006a*/ 	.short	(.L_73 - .L_72)
.L_72:
        /*006c*/ 	.word	0x00000000
        /*0070*/ 	.short	0x0007
        /*0072*/ 	.short	0x0038
        /*0074*/ 	.byte	0x00, 0xf5, 0x21, 0x00


	//----- nvinfo : EIATTR_KPARAM_INFO
	.align		4
.L_73:
        /*0078*/ 	.byte	0x04, 0x17
        /*007a*/ 	.short	(.L_75 - .L_74)
.L_74:
        /*007c*/ 	.word	0x00000000
        /*0080*/ 	.short	0x0006
        /*0082*/ 	.short	0x0030
        /*0084*/ 	.byte	0x00, 0xf5, 0x21, 0x00


	//----- nvinfo : EIATTR_KPARAM_INFO
	.align		4
.L_75:
        /*0088*/ 	.byte	0x04, 0x17
        /*008a*/ 	.short	(.L_77 - .L_76)
.L_76:
        /*008c*/ 	.word	0x00000000
        /*0090*/ 	.short	0x0005
        /*0092*/ 	.short	0x0028
        /*0094*/ 	.byte	0x00, 0xf5, 0x21, 0x00


	//----- nvinfo : EIATTR_KPARAM_INFO
	.align		4
.L_77:
        /*0098*/ 	.byte	0x04, 0x17
        /*009a*/ 	.short	(.L_79 - .L_78)
.L_78:
        /*009c*/ 	.word	0x00000000
        /*00a0*/ 	.short	0x0004
        /*00a2*/ 	.short	0x0020
        /*00a4*/ 	.byte	0x00, 0xf5, 0x21, 0x00


	//----- nvinfo : EIATTR_KPARAM_INFO
	.align		4
.L_79:
        /*00a8*/ 	.byte	0x04, 0x17
        /*00aa*/ 	.short	(.L_81 - .L_80)
.L_80:
        /*00ac*/ 	.word	0x00000000
        /*00b0*/ 	.short	0x0003
        /*00b2*/ 	.short	0x0018
        /*00b4*/ 	.byte	0x00, 0xf5, 0x21, 0x00


	//----- nvinfo : EIATTR_KPARAM_INFO
	.align		4
.L_81:
        /*00b8*/ 	.byte	0x04, 0x17
        /*00ba*/ 	.short	(.L_83 - .L_82)
.L_82:
        /*00bc*/ 	.word	0x00000000
        /*00c0*/ 	.short	0x0002
        /*00c2*/ 	.short	0x0010
        /*00c4*/ 	.byte	0x00, 0xf5, 0x21, 0x00


	//----- nvinfo : EIATTR_KPARAM_INFO
	.align		4
.L_83:
        /*00c8*/ 	.byte	0x04, 0x17
        /*00ca*/ 	.short	(.L_85 - .L_84)
.L_84:
        /*00cc*/ 	.word	0x00000000
        /*00d0*/ 	.short	0x0001
        /*00d2*/ 	.short	0x0008
        /*00d4*/ 	.byte	0x00, 0xf5, 0x21, 0x00


	//----- nvinfo : EIATTR_KPARAM_INFO
	.align		4
.L_85:
        /*00d8*/ 	.byte	0x04, 0x17
        /*00da*/ 	.short	(.L_87 - .L_86)
.L_86:
        /*00dc*/ 	.word	0x00000000
        /*00e0*/ 	.short	0x0000
        /*00e2*/ 	.short	0x0000
        /*00e4*/ 	.byte	0x00, 0xf5, 0x21, 0x00


	//----- nvinfo : EIATTR_SPARSE_MMA_MASK
	.align		4
.L_87:
        /*00e8*/ 	.byte	0x03, 0x50
        /*00ea*/ 	.short	0x0000


	//----- nvinfo : EIATTR_MAXREG_COUNT
	.align		4
        /*00ec*/ 	.byte	0x03, 0x1b
        /*00ee*/ 	.short	0x00ff


	//----- nvinfo : EIATTR_NUM_BARRIERS
	.align		4
        /*00f0*/ 	.byte	0x02, 0x4c
        /*00f2*/ 	.byte	0x01
	.zero		1


	//----- nvinfo : EIATTR_MERCURY_ISA_VERSION
	.align		4
        /*00f4*/ 	.byte	0x03, 0x5f
        /*00f6*/ 	.short	0x0101


	//----- nvinfo : EIATTR_COOP_GROUP_MASK_REGIDS
	.align		4
        /*00f8*/ 	.byte	0x04, 0x29
        /*00fa*/ 	.short	(.L_89 - .L_88)


	//   ....[0]....
.L_88:
        /*00fc*/ 	.word	0xffffffff


	//   ....[1]....
        /*0100*/ 	.word	0xffffffff


	//   ....[2]....
        /*0104*/ 	.word	0xffffffff


	//   ....[3]....
        /*0108*/ 	.word	0xffffffff


	//   ....[4]....
        /*010c*/ 	.word	0xffffffff


	//   ....[5]....
        /*0110*/ 	.word	0xffffffff


	//   ....[6]....
        /*0114*/ 	.word	0xffffffff


	//   ....[7]....
        /*0118*/ 	.word	0xffffffff


	//   ....[8]....
        /*011c*/ 	.word	0xffffffff


	//   ....[9]....
        /*0120*/ 	.word	0xffffffff


	//   ....[10]....
        /*0124*/ 	.word	0xffffffff


	//   ....[11]....
        /*0128*/ 	.word	0xffffffff


	//   ....[12]....
        /*012c*/ 	.word	0xffffffff


	//   ....[13]....
        /*0130*/ 	.word	0xffffffff


	//   ....[14]....
        /*0134*/ 	.word	0xffffffff


	//   ....[15]....
        /*0138*/ 	.word	0xffffffff


	//   ....[16]....
        /*013c*/ 	.word	0xffffffff


	//   ....[17]....
        /*0140*/ 	.word	0xffffffff


	//   ....[18]....
        /*0144*/ 	.word	0xffffffff


	//   ....[19]....
        /*0148*/ 	.word	0xffffffff


	//   ....[20]....
        /*014c*/ 	.word	0x0500000c


	//   ....[21]....
        /*0150*/ 	.word	0x0500000c


	//   ....[22]....
        /*0154*/ 	.word	0x0500000c


	//   ....[23]....
        /*0158*/ 	.word	0x0500000c


	//   ....[24]....
        /*015c*/ 	.word	0x0500000c


	//   ....[25]....
        /*0160*/ 	.word	0x0500000c


	//   ....[26]....
        /*0164*/ 	.word	0x0500000c


	//   ....[27]....
        /*0168*/ 	.word	0x0500000c


	//   ....[28]....
        /*016c*/ 	.word	0x0500000c


	//   ....[29]....
        /*0170*/ 	.word	0x0500000c


	//----- nvinfo : EIATTR_COOP_GROUP_INSTR_OFFSETS
	.align		4
.L_89:
        /*0174*/ 	.byte	0x04, 0x28
        /*0176*/ 	.short	(.L_91 - .L_90)


	//   ....[0]....
.L_90:
        /*0178*/ 	.word	0x00000fb0


	//   ....[1]....
        /*017c*/ 	.word	0x00001010


	//   ....[2]....
        /*0180*/ 	.word	0x00001040


	//   ....[3]....
        /*0184*/ 	.word	0x00001080


	//   ....[4]....
        /*0188*/ 	.word	0x000010a0


	//   ....[5]....
        /*018c*/ 	.word	0x000011c0


	//   ....[6]....
        /*0190*/ 	.word	0x000011e0


	//   ....[7]....
        /*0194*/ 	.word	0x00001200


	//   ....[8]....
        /*0198*/ 	.word	0x00001220


	//   ....[9]....
        /*019c*/ 	.word	0x00001240


	//   ....[10]....
        /*01a0*/ 	.word	0x00003550


	//   ....[11]....
        /*01a4*/ 	.word	0x000035b0


	//   ....[12]....
        /*01a8*/ 	.word	0x00003600


	//   ....[13]....
        /*01ac*/ 	.word	0x00003620


	//   ....[14]....
        /*01b0*/ 	.word	0x00003640


	//   ....[15]....
        /*01b4*/ 	.word	0x00003760


	//   ....[16]....
        /*01b8*/ 	.word	0x00003780


	//   ....[17]....
        /*01bc*/ 	.word	0x000037a0


	//   ....[18]....
        /*01c0*/ 	.word	0x000037c0


	//   ....[19]....
        /*01c4*/ 	.word	0x000037e0


	//   ....[20]....
        /*01c8*/ 	.word	0x00004c50


	//   ....[21]....
        /*01cc*/ 	.word	0x00004cc0


	//   ....[22]....
        /*01d0*/ 	.word	0x00004d30


	//   ....[23]....
        /*01d4*/ 	.word	0x00004da0


	//   ....[24]....
        /*01d8*/ 	.word	0x00004e10


	//   ....[25]....
        /*01dc*/ 	.word	0x00004e80


	//   ....[26]....
        /*01e0*/ 	.word	0x00004ef0


	//   ....[27]....
        /*01e4*/ 	.word	0x00004f60


	//   ....[28]....
        /*01e8*/ 	.word	0x00004fd0


	//   ....[29]....
        /*01ec*/ 	.word	0x00005040


	//----- nvinfo : EIATTR_VRC_CTA_INIT_COUNT
	.align		4
.L_91:
        /*01f0*/ 	.byte	0x02, 0x4a
	.zero		1
	.zero		1


	//----- nvinfo : EIATTR_EXIT_INSTR_OFFSETS
	.align		4
        /*01f4*/ 	.byte	0x04, 0x1c
        /*01f6*/ 	.short	(.L_93 - .L_92)


	//   ....[0]....
.L_92:
        /*01f8*/ 	.word	0x000014e0


	//   ....[1]....
        /*01fc*/ 	.word	0x00001b30


	//   ....[2]....
        /*0200*/ 	.word	0x00002650


	//   ....[3]....
        /*0204*/ 	.word	0x00003a90


	//   ....[4]....
        /*0208*/ 	.word	0x000040e0


	//   ....[5]....
        /*020c*/ 	.word	0x00004c00


	//----- nvinfo : EIATTR_CRS_STACK_SIZE
	.align		4
.L_93:
        /*0210*/ 	.byte	0x04, 0x1e
        /*0212*/ 	.short	(.L_95 - .L_94)
.L_94:
        /*0214*/ 	.word	0x00000000


	//----- nvinfo : EIATTR_CBANK_PARAM_SIZE
	.align		4
.L_95:
        /*0218*/ 	.byte	0x03, 0x19
        /*021a*/ 	.short	0x005c


	//----- nvinfo : EIATTR_PARAM_CBANK
	.align		4
        /*021c*/ 	.byte	0x04, 0x0a
        /*021e*/ 	.short	(.L_97 - .L_96)
	.align		4
.L_96:
        /*0220*/ 	.word	index@(.nv.constant0.fused_qknorm_rope_bf16)
        /*0224*/ 	.short	0x0380
        /*0226*/ 	.short	0x005c


	//----- nvinfo : EIATTR_SW_WAR
	.align		4
.L_97:
        /*0228*/ 	.byte	0x04, 0x36
        /*022a*/ 	.short	(.L_99 - .L_98)
.L_98:
        /*022c*/ 	.word	0x00000008
.L_99:


//--------------------- .nv.callgraph             --------------------------
	.section	.nv.callgraph,"",@"SHT_CUDA_CALLGRAPH"
	.align	4
	.sectionentsize	8
	.align		4
        /*0000*/ 	.word	0x00000000
	.align		4
        /*0004*/ 	.word	0xffffffff
	.align		4
        /*0008*/ 	.word	0x00000000
	.align		4
        /*000c*/ 	.word	0xfffffffe
	.align		4
        /*0010*/ 	.word	0x00000000
	.align		4
        /*0014*/ 	.word	0xfffffffd
	.align		4
        /*0018*/ 	.word	0x00000000
	.align		4
        /*001c*/ 	.word	0xfffffffc


//--------------------- .text.fused_qknorm_rope_f16 --------------------------
	.section	.text.fused_qknorm_rope_f16,"ax",@progbits
	.align	128
        .global         fused_qknorm_rope_f16
        .type           fused_qknorm_rope_f16,@function
        .size           fused_qknorm_rope_f16,(.L_x_126 - fused_qknorm_rope_f16)
        .other          fused_qknorm_rope_f16,@"STO_CUDA_ENTRY STV_DEFAULT"
fused_qknorm_rope_f16:
.text.fused_qknorm_rope_f16:
[----:B------:R-:W-:Y:S08]  /*0000*/  LDC R1, c[0x0][0x37c] ;  /* 0x0000df00ff017b82 */ /* 0x000ff00000000800 */
[----:B------:R-:W0:Y:S01]  /*0010*/  LDC.64 R6, c[0x0][0x3c8] ;  /* 0x0000f200ff067b82 */ /* 0x000e220000000a00 */
[----:B------:R-:W1:Y:S01]  /*0020*/  S2R R3, SR_CTAID.X ;  /* 0x0000000000037919 */ /* 0x000e620000002500 */
[----:B------:R-:W2:Y:S06]  /*0030*/  LDCU.64 UR6, c[0x0][0x358] ;  /* 0x00006b00ff0677ac */ /* 0x000eac0008000a00 */
[----:B------:R-:W3:Y:S08]  /*0040*/  LDC R2, c[0x0][0x3d4] ;  /* 0x0000f500ff027b82 */ /* 0x000ef00000000800 */
[----:B------:R-:W4:Y:S01]  /*0050*/  LDC R4, c[0x0][0x3d8] ;  /* 0x0000f600ff047b82 */ /* 0x000f220000000800 */
[----:B0-----:R-:W-:-:S04]  /*0060*/  IMAD R5, R7, R6, RZ ;  /* 0x0000000607057224 */ /* 0x001fc800078e02ff */
[----:B---3--:R-:W-:-:S05]  /*0070*/  IMAD R6, R5, R2, RZ ;  /* 0x0000000205067224 */ /* 0x008fca00078e02ff */
[----:B-1----:R-:W-:Y:S02]  /*0080*/  ISETP.GE.AND P0, PT, R3, R6, PT ;  /* 0x000000060300720c */ /* 0x002fe40003f06270 */
[----:B----4-:R-:W-:-:S04]  /*0090*/  LEA.HI R0, R4, R4, RZ, 0x1 ;  /* 0x0000000404007211 */ /* 0x010fc800078f08ff */
[----:B------:R-:W-:-:S07]  /*00a0*/  SHF.R.S32.HI R0, RZ, 0x1, R0 ;  /* 0x00000001ff007819 */ /* 0x000fce0000011400 */
[----:B--2---:R-:W-:Y:S05]  /*00b0*/  @P0 BRA `(.L_x_0) ;  /* 0x0000002400680947 */ /* 0x004fea0003800000 */
[-C--:B------:R-:W-:Y:S01]  /*00c0*/  IABS R14, R2.reuse ;  /* 0x00000002000e7213 */ /* 0x080fe20000000000 */
[----:B------:R-:W-:Y:S01]  /*00d0*/  IMAD R6, R7, R2, RZ ;  /* 0x0000000207067224 */ /* 0x000fe200078e02ff */
[----:B------:R-:W-:Y:S01]  /*00e0*/  IABS R16, R3 ;  /* 0x0000000300107213 */ /* 0x000fe20000000000 */
[----:B------:R-:W0:Y:S01]  /*00f0*/  LDCU.64 UR4, c[0x0][0x390] ;  /* 0x00007200ff0477ac */ /* 0x000e220008000a00 */
[----:B------:R-:W1:Y:S02]  /*0100*/  I2F.RP R5, R14 ;  /* 0x0000000e00057306 */ /* 0x000e640000209400 */
[----:B------:R-:W-:-:S06]  /*0110*/  IABS R15, R6 ;  /* 0x00000006000f7213 */ /* 0x000fcc0000000000 */
[----:B------:R-:W2:Y:S08]  /*0120*/  I2F.RP R12, R15 ;  /* 0x0000000f000c7306 */ /* 0x000eb00000209400 */
[----:B-1----:R-:W1:Y:S08]  /*0130*/  MUFU.RCP R5, R5 ;  /* 0x0000000500057308 */ /* 0x002e700000001000 */
[----:B--2---:R-:W2:Y:S01]  /*0140*/  MUFU.RCP R12, R12 ;  /* 0x0000000c000c7308 */ /* 0x004ea20000001000 */
[----:B-1----:R-:W-:-:S07]  /*0150*/  IADD3 R10, PT, PT, R5, 0xffffffe, RZ ;  /* 0x0ffffffe050a7810 */ /* 0x002fce0007ffe0ff */
[----:B------:R1:W3:Y:S01]  /*0160*/  F2I.FTZ.U32.TRUNC.NTZ R11, R10 ;  /* 0x0000000a000b7305 */ /* 0x0002e2000021f000 */
[----:B--2---:R-:W-:-:S07]  /*0170*/  VIADD R8, R12, 0xffffffe ;  /* 0x0ffffffe0c087836 */ /* 0x004fce0000000000 */
[----:B------:R2:W4:Y:S01]  /*0180*/  F2I.FTZ.U32.TRUNC.NTZ R9, R8 ;  /* 0x0000000800097305 */ /* 0x000522000021f000 */
[----:B-1----:R-:W-:Y:S01]  /*0190*/  IMAD.MOV.U32 R10, RZ, RZ, RZ ;  /* 0x000000ffff0a7224 */ /* 0x002fe200078e00ff */
[----:B---3--:R-:W-:Y:S01]  /*01a0*/  IADD3 R13, PT, PT, RZ, -R11, RZ ;  /* 0x8000000bff0d7210 */ /* 0x008fe20007ffe0ff */
[----:B--2---:R-:W-:-:S04]  /*01b0*/  HFMA2 R8, -RZ, RZ, 0, 0 ;  /* 0x00000000ff087431 */ /* 0x004fc800000001ff */
[----:B------:R-:W-:Y:S01]  /*01c0*/  IMAD R13, R13, R14, RZ ;  /* 0x0000000e0d0d7224 */ /* 0x000fe200078e02ff */
[----:B----4-:R-:W-:-:S03]  /*01d0*/  IADD3 R5, PT, PT, RZ, -R9, RZ ;  /* 0x80000009ff057210 */ /* 0x010fc60007ffe0ff */
[----:B------:R-:W-:Y:S01]  /*01e0*/  IMAD.HI.U32 R11, R11, R13, R10 ;  /* 0x0000000d0b0b7227 */ /* 0x000fe200078e000a */
[----:B------:R-:W-:-:S03]  /*01f0*/  MOV R10, R5 ;  /* 0x00000005000a7202 */ /* 0x000fc60000000f00 */
[----:B------:R-:W-:-:S04]  /*0200*/  IMAD.MOV.U32 R13, RZ, RZ, R16 ;  /* 0x000000ffff0d7224 */ /* 0x000fc800078e0010 */
[----:B------:R-:W-:-:S04]  /*0210*/  IMAD.HI.U32 R11, R11, R13, RZ ;  /* 0x0000000d0b0b7227 */ /* 0x000fc800078e00ff */
[----:B------:R-:W-:Y:S01]  /*0220*/  IMAD R17, R10, R15, RZ ;  /* 0x0000000f0a117224 */ /* 0x000fe200078e02ff */
[----:B------:R-:W-:Y:S01]  /*0230*/  IABS R10, R6 ;  /* 0x00000006000a7213 */ /* 0x000fe20000000000 */
[----:B------:R-:W-:Y:S02]  /*0240*/  IMAD.MOV R5, RZ, RZ, -R11 ;  /* 0x000000ffff057224 */ /* 0x000fe400078e0a0b */
[----:B------:R-:W-:-:S04]  /*0250*/  IMAD.HI.U32 R8, R9, R17, R8 ;  /* 0x0000001109087227 */ /* 0x000fc800078e0008 */
[----:B------:R-:W-:Y:S02]  /*0260*/  IMAD R5, R14, R5, R13 ;  /* 0x000000050e057224 */ /* 0x000fe400078e020d */
[----:B------:R-:W-:Y:S02]  /*0270*/  IMAD.MOV R9, RZ, RZ, -R10 ;  /* 0x000000ffff097224 */ /* 0x000fe400078e0a0a */
[----:B------:R-:W-:Y:S01]  /*0280*/  IMAD.HI.U32 R10, R8, R13, RZ ;  /* 0x0000000d080a7227 */ /* 0x000fe200078e00ff */
[----:B------:R-:W-:-:S03]  /*0290*/  ISETP.GT.U32.AND P3, PT, R14, R5, PT ;  /* 0x000000050e00720c */ /* 0x000fc60003f64070 */
[----:B------:R-:W-:-:S05]  /*02a0*/  IMAD R8, R10, R9, R13 ;  /* 0x000000090a087224 */ /* 0x000fca00078e020d */
[----:B------:R-:W-:-:S05]  /*02b0*/  ISETP.GT.U32.AND P0, PT, R15, R8, PT ;  /* 0x000000080f00720c */ /* 0x000fca0003f04070 */
[-C--:B------:R-:W-:Y:S02]  /*02c0*/  @!P3 IADD3 R5, PT, PT, R5, -R14.reuse, RZ ;  /* 0x8000000e0505b210 */ /* 0x080fe40007ffe0ff */
[----:B------:R-:W-:Y:S02]  /*02d0*/  @!P3 IADD3 R11, PT, PT, R11, 0x1, RZ ;  /* 0x000000010b0bb810 */ /* 0x000fe40007ffe0ff */
[----:B------:R-:W-:Y:S02]  /*02e0*/  ISETP.GE.U32.AND P4, PT, R5, R14, PT ;  /* 0x0000000e0500720c */ /* 0x000fe40003f86070 */
[----:B------:R-:W-:Y:S02]  /*02f0*/  LOP3.LUT R5, R3, R2, RZ, 0x3c, !PT ;  /* 0x0000000203057212 */ /* 0x000fe400078e3cff */
[----:B------:R-:W-:Y:S01]  /*0300*/  @!P0 IMAD.IADD R8, R8, 0x1, -R15 ;  /* 0x0000000108088824 */ /* 0x000fe200078e0a0f */
[----:B------:R-:W-:Y:S02]  /*0310*/  ISETP.NE.AND P3, PT, R2, RZ, PT ;  /* 0x000000ff0200720c */ /* 0x000fe40003f65270 */
[----:B------:R-:W-:-:S02]  /*0320*/  ISETP.GE.AND P2, PT, R5, RZ, PT ;  /* 0x000000ff0500720c */ /* 0x000fc40003f46270 */
[----:B------:R-:W-:Y:S02]  /*0330*/  ISETP.GE.U32.AND P1, PT, R8, R15, PT ;  /* 0x0000000f0800720c */ /* 0x000fe40003f26070 */
[----:B------:R-:W-:Y:S01]  /*0340*/  LOP3.LUT R5, R3, R6, RZ, 0x3c, !PT ;  /* 0x0000000603057212 */ /* 0x000fe200078e3cff */
[----:B------:R-:W1:Y:S01]  /*0350*/  LDC.64 R8, c[0x0][0x3c0] ;  /* 0x0000f000ff087b82 */ /* 0x000e620000000a00 */
[----:B------:R-:W-:Y:S01]  /*0360*/  @P4 VIADD R11, R11, 0x1 ;  /* 0x000000010b0b4836 */ /* 0x000fe20000000000 */
[----:B------:R-:W-:Y:S02]  /*0370*/  @!P0 IADD3 R10, PT, PT, R10, 0x1, RZ ;  /* 0x000000010a0a8810 */ /* 0x000fe40007ffe0ff */
[----:B------:R-:W-:Y:S01]  /*0380*/  ISETP.GE.AND P4, PT, R5, RZ, PT ;  /* 0x000000ff0500720c */ /* 0x000fe20003f86270 */
[----:B------:R-:W-:Y:S01]  /*0390*/  IMAD.MOV.U32 R5, RZ, RZ, R11 ;  /* 0x000000ffff057224 */ /* 0x000fe200078e000b */
[----:B------:R-:W-:-:S03]  /*03a0*/  ISETP.NE.AND P0, PT, R6, RZ, PT ;  /* 0x000000ff0600720c */ /* 0x000fc60003f05270 */
[----:B------:R-:W-:Y:S01]  /*03b0*/  @!P2 IMAD.MOV R5, RZ, RZ, -R5 ;  /* 0x000000ffff05a224 */ /* 0x000fe200078e0a05 */
[----:B------:R-:W-:Y:S02]  /*03c0*/  @P1 IADD3 R10, PT, PT, R10, 0x1, RZ ;  /* 0x000000010a0a1810 */ /* 0x000fe40007ffe0ff */
[----:B------:R-:W-:Y:S02]  /*03d0*/  @!P3 LOP3.LUT R5, RZ, R2, RZ, 0x33, !PT ;  /* 0x00000002ff05b212 */ /* 0x000fe400078e33ff */
[----:B------:R-:W-:Y:S02]  /*03e0*/  MOV R12, R10 ;  /* 0x0000000a000c7202 */ /* 0x000fe40000000f00 */
[----:B------:R-:W-:-:S03]  /*03f0*/  IADD3 R10, PT, PT, -R5, RZ, RZ ;  /* 0x000000ff050a7210 */ /* 0x000fc60007ffe1ff */
[----:B------:R-:W-:Y:S01]  /*0400*/  @!P4 IMAD.MOV R12, RZ, RZ, -R12 ;  /* 0x000000ffff0cc224 */ /* 0x000fe200078e0a0c */
[----:B------:R-:W-:Y:S01]  /*0410*/  @!P0 LOP3.LUT R12, RZ, R6, RZ, 0x33, !PT ;  /* 0x00000006ff0c8212 */ /* 0x000fe200078e33ff */
[----:B------:R-:W-:Y:S01]  /*0420*/  IMAD R15, R2, R10, R3 ;  /* 0x0000000a020f7224 */ /* 0x000fe200078e0203 */
[----:B------:R-:W-:-:S03]  /*0430*/  IABS R6, R7 ;  /* 0x0000000700067213 */ /* 0x000fc60000000000 */
[----:B------:R-:W-:-:S04]  /*0440*/  IMAD R3, R12, R2, R15 ;  /* 0x000000020c037224 */ /* 0x000fc800078e020f */
[----:B-1----:R-:W-:Y:S02]  /*0450*/  IMAD.WIDE R8, R3, 0x4, R8 ;  /* 0x0000000403087825 */ /* 0x002fe400078e0208 */
[----:B------:R-:W1:Y:S04]  /*0460*/  I2F.RP R3, R6 ;  /* 0x0000000600037306 */ /* 0x000e680000209400 */
[----:B------:R2:W5:Y:S01]  /*0470*/  LDG.E.CONSTANT R9, desc[UR6][R8.64] ;  /* 0x0000000608097981 */ /* 0x000562000c1e9900 */
[----:B------:R-:W-:Y:S01]  /*0480*/  ISETP.GE.AND P2, PT, R5, RZ, PT ;  /* 0x000000ff0500720c */ /* 0x000fe20003f46270 */
[----:B------:R-:W-:Y:S01]  /*0490*/  BSSY.RECONVERGENT B0, `(.L_x_1) ;  /* 0x00000a4000007945 */ /* 0x000fe20003800200 */
[----:B------:R-:W-:Y:S01]  /*04a0*/  HFMA2 R20, -RZ, RZ, 0, 0 ;  /* 0x00000000ff147431 */ /* 0x000fe200000001ff */
[----:B------:R-:W3:Y:S01]  /*04b0*/  S2R R14, SR_TID.X ;  /* 0x00000000000e7919 */ /* 0x000ee20000002100 */
[----:B--2---:R-:W-:Y:S01]  /*04c0*/  IABS R8, R5 ;  /* 0x0000000500087213 */ /* 0x004fe20000000000 */
[----:B-1----:R-:W1:Y:S02]  /*04d0*/  MUFU.RCP R3, R3 ;  /* 0x0000000300037308 */ /* 0x002e640000001000 */
[----:B-1----:R-:W-:-:S06]  /*04e0*/  VIADD R10, R3, 0xffffffe ;  /* 0x0ffffffe030a7836 */ /* 0x002fcc0000000000 */
[----:B------:R1:W2:Y:S02]  /*04f0*/  F2I.FTZ.U32.TRUNC.NTZ R11, R10 ;  /* 0x0000000a000b7305 */ /* 0x0002a4000021f000 */
[----:B-1----:R-:W-:Y:S01]  /*0500*/  IMAD.MOV.U32 R10, RZ, RZ, RZ ;  /* 0x000000ffff0a7224 */ /* 0x002fe200078e00ff */
[----:B--2---:R-:W-:-:S05]  /*0510*/  IADD3 R13, PT, PT, RZ, -R11, RZ ;  /* 0x8000000bff0d7210 */ /* 0x004fca0007ffe0ff */
[----:B------:R-:W-:-:S04]  /*0520*/  IMAD R13, R13, R6, RZ ;  /* 0x000000060d0d7224 */ /* 0x000fc800078e02ff */
[----:B------:R-:W-:-:S06]  /*0530*/  IMAD.HI.U32 R11, R11, R13, R10 ;  /* 0x0000000d0b0b7227 */ /* 0x000fcc00078e000a */
[----:B------:R-:W-:-:S05]  /*0540*/  IMAD.HI.U32 R11, R11, R8, RZ ;  /* 0x000000080b0b7227 */ /* 0x000fca00078e00ff */
[----:B------:R-:W-:-:S05]  /*0550*/  IADD3 R11, PT, PT, -R11, RZ, RZ ;  /* 0x000000ff0b0b7210 */ /* 0x000fca0007ffe1ff */
[----:B------:R-:W-:-:S05]  /*0560*/  IMAD R3, R6, R11, R8 ;  /* 0x0000000b06037224 */ /* 0x000fca00078e0208 */
[----:B------:R-:W-:-:S13]  /*0570*/  ISETP.GT.U32.AND P0, PT, R6, R3, PT ;  /* 0x000000030600720c */ /* 0x000fda0003f04070 */
[----:B------:R-:W-:Y:S01]  /*0580*/  @!P0 IMAD.IADD R3, R3, 0x1, -R6 ;  /* 0x0000000103038824 */ /* 0x000fe200078e0a06 */
[----:B------:R-:W-:-:S04]  /*0590*/  ISETP.NE.AND P0, PT, R7, RZ, PT ;  /* 0x000000ff0700720c */ /* 0x000fc80003f05270 */
[----:B------:R-:W-:-:S13]  /*05a0*/  ISETP.GT.U32.AND P1, PT, R6, R3, PT ;  /* 0x000000030600720c */ /* 0x000fda0003f24070 */
[----:B------:R-:W-:-:S05]  /*05b0*/  @!P1 IADD3 R3, PT, PT, R3, -R6, RZ ;  /* 0x8000000603039210 */ /* 0x000fca0007ffe0ff */
[----:B------:R-:W-:Y:S01]  /*05c0*/  @!P2 IMAD.MOV R3, RZ, RZ, -R3 ;  /* 0x000000ffff03a224 */ /* 0x000fe200078e0a03 */
[----:B------:R-:W-:-:S05]  /*05d0*/  @!P0 LOP3.LUT R3, RZ, R7, RZ, 0x33, !PT ;  /* 0x00000007ff038212 */ /* 0x000fca00078e33ff */
[----:B------:R-:W-:Y:S01]  /*05e0*/  IMAD R7, R12, R7, R3 ;  /* 0x000000070c077224 */ /* 0x000fe200078e0203 */
[----:B------:R-:W-:-:S03]  /*05f0*/  SHF.R.S32.HI R3, RZ, 0x1f, R4 ;  /* 0x0000001fff037819 */ /* 0x000fc60000011404 */
[----:B------:R-:W-:Y:S01]  /*0600*/  IMAD R7, R7, R2, R15 ;  /* 0x0000000207077224 */ /* 0x000fe200078e020f */
[----:B------:R-:W-:-:S03]  /*0610*/  LEA.HI R3, R3, R4, RZ, 0x2 ;  /* 0x0000000403037211 */ /* 0x000fc600078f10ff */
[----:B------:R-:W-:Y:S01]  /*0620*/  IMAD R7, R7, R4, RZ ;  /* 0x0000000407077224 */ /* 0x000fe200078e02ff */
[----:B------:R-:W-:-:S03]  /*0630*/  SHF.R.S32.HI R5, RZ, 0x2, R3 ;  /* 0x00000002ff057819 */ /* 0x000fc60000011403 */
[----:B------:R-:W-:Y:S01]  /*0640*/  IMAD.WIDE R6, R7, 0x2, RZ ;  /* 0x0000000207067825 */ /* 0x000fe200078e02ff */
[----:B---3--:R-:W-:Y:S02]  /*0650*/  ISETP.GE.AND P0, PT, R14, R5, PT ;  /* 0x000000050e00720c */ /* 0x008fe40003f06270 */
[----:B0-----:R-:W-:-:S04]  /*0660*/  IADD3 R16, P1, PT, R6, UR4, RZ ;  /* 0x0000000406107c10 */ /* 0x001fc8000ff3e0ff */
[----:B------:R-:W-:-:S07]  /*0670*/  IADD3.X R17, PT, PT, R7, UR5, RZ, P1, !PT ;  /* 0x0000000507117c10 */ /* 0x000fce0008ffe4ff */
[----:B------:R-:W-:Y:S05]  /*0680*/  @P0 BRA `(.L_x_2) ;  /* 0x0000000800100947 */ /* 0x000fea0003800000 */
[----:B------:R-:W0:Y:S01]  /*0690*/  LDC R15, c[0x0][0x360] ;  /* 0x0000d800ff0f7b82 */ /* 0x000e220000000800 */
[----:B------:R-:W-:Y:S01]  /*06a0*/  BSSY.RECONVERGENT B1, `(.L_x_3) ;  /* 0x000003c000017945 */ /* 0x000fe20003800200 */
[----:B------:R-:W-:Y:S01]  /*06b0*/  MOV R20, RZ ;  /* 0x000000ff00147202 */ /* 0x000fe20000000f00 */
[----:B0-----:R-:W0:Y:S01]  /*06c0*/  I2F.U32.RP R12, R15 ;  /* 0x0000000f000c7306 */ /* 0x001e220000209000 */
[----:B------:R-:W-:Y:S01]  /*06d0*/  IMAD.IADD R8, R14, 0x1, R15 ;  /* 0x000000010e087824 */ /* 0x000fe200078e020f */
[----:B------:R-:W-:-:S04]  /*06e0*/  ISETP.NE.U32.AND P2, PT, R15, RZ, PT ;  /* 0x000000ff0f00720c */ /* 0x000fc80003f45070 */
[----:B------:R-:W-:Y:S02]  /*06f0*/  ISETP.GE.U32.AND P0, PT, R8, R5, PT ;  /* 0x000000050800720c */ /* 0x000fe40003f06070 */
[----:B------:R-:W-:Y:S01]  /*0700*/  VIMNMX.U32 R11, PT, PT, R5, R8, !PT ;  /* 0x00000008050b7248 */ /* 0x000fe20007fe0000 */
[----:B0-----:R-:W0:Y:S02]  /*0710*/  MUFU.RCP R12, R12 ;  /* 0x0000000c000c7308 */ /* 0x001e240000001000 */
[----:B0-----:R-:W-:-:S06]  /*0720*/  VIADD R2, R12, 0xffffffe ;  /* 0x0ffffffe0c027836 */ /* 0x001fcc0000000000 */
[----:B------:R0:W1:Y:S02]  /*0730*/  F2I.FTZ.U32.TRUNC.NTZ R3, R2 ;  /* 0x0000000200037305 */ /* 0x000064000021f000 */
[----:B0-----:R-:W-:Y:S02]  /*0740*/  MOV R2, RZ ;  /* 0x000000ff00027202 */ /* 0x001fe40000000f00 */
[----:B-1----:R-:W-:-:S05]  /*0750*/  IADD3 R10, PT, PT, RZ, -R3, RZ ;  /* 0x80000003ff0a7210 */ /* 0x002fca0007ffe0ff */
[----:B------:R-:W-:Y:S01]  /*0760*/  IMAD R13, R10, R15, RZ ;  /* 0x0000000f0a0d7224 */ /* 0x000fe200078e02ff */
[----:B------:R-:W-:-:S03]  /*0770*/  SEL R10, RZ, 0x1, P0 ;  /* 0x00000001ff0a7807 */ /* 0x000fc60000000000 */
[----:B------:R-:W-:Y:S01]  /*0780*/  IMAD.HI.U32 R3, R3, R13, R2 ;  /* 0x0000000d03037227 */ /* 0x000fe200078e0002 */
[----:B------:R-:W-:-:S05]  /*0790*/  IADD3 R8, PT, PT, R11, -R8, -R10 ;  /* 0x800000080b087210 */ /* 0x000fca0007ffe80a */
[----:B------:R-:W-:-:S04]  /*07a0*/  IMAD.HI.U32 R3, R3, R8, RZ ;  /* 0x0000000803037227 */ /* 0x000fc800078e00ff */
[----:B------:R-:W-:-:S04]  /*07b0*/  IMAD.MOV R2, RZ, RZ, -R3 ;  /* 0x000000ffff027224 */ /* 0x000fc800078e0a03 */
[----:B------:R-:W-:-:S05]  /*07c0*/  IMAD R8, R15, R2, R8 ;  /* 0x000000020f087224 */ /* 0x000fca00078e0208 */
[----:B------:R-:W-:-:S13]  /*07d0*/  ISETP.GE.U32.AND P0, PT, R8, R15, PT ;  /* 0x0000000f0800720c */ /* 0x000fda0003f06070 */
[----:B------:R-:W-:Y:S01]  /*07e0*/  @P0 IADD3 R8, PT, PT, R8, -R15, RZ ;  /* 0x8000000f08080210 */ /* 0x000fe20007ffe0ff */
[----:B------:R-:W-:-:S03]  /*07f0*/  @P0 VIADD R3, R3, 0x1 ;  /* 0x0000000103030836 */ /* 0x000fc60000000000 */
[----:B------:R-:W-:Y:S01]  /*0800*/  ISETP.GE.U32.AND P1, PT, R8, R15, PT ;  /* 0x0000000f0800720c */ /* 0x000fe20003f26070 */
[----:B------:R-:W-:-:S12]  /*0810*/  IMAD.MOV.U32 R8, RZ, RZ, R14 ;  /* 0x000000ffff087224 */ /* 0x000fd800078e000e */
[----:B------:R-:W-:Y:S02]  /*0820*/  @P1 IADD3 R3, PT, PT, R3, 0x1, RZ ;  /* 0x0000000103031810 */ /* 0x000fe40007ffe0ff */
[----:B------:R-:W-:-:S05]  /*0830*/  @!P2 LOP3.LUT R3, RZ, R15, RZ, 0x33, !PT ;  /* 0x0000000fff03a212 */ /* 0x000fca00078e33ff */
[----:B------:R-:W-:-:S05]  /*0840*/  IMAD.IADD R11, R10, 0x1, R3 ;  /* 0x000000010a0b7824 */ /* 0x000fca00078e0203 */
[C---:B------:R-:W-:Y:S02]  /*0850*/  LOP3.LUT R2, R11.reuse, 0x3, RZ, 0xc0, !PT ;  /* 0x000000030b027812 */ /* 0x040fe400078ec0ff */
[----:B------:R-:W-:Y:S02]  /*0860*/  ISETP.GE.U32.AND P1, PT, R11, 0x3, PT ;  /* 0x000000030b00780c */ /* 0x000fe40003f26070 */
[----:B------:R-:W-:-:S13]  /*0870*/  ISETP.NE.AND P0, PT, R2, 0x3, PT ;  /* 0x000000030200780c */ /* 0x000fda0003f05270 */
[----:B------:R-:W-:Y:S05]  /*0880*/  @!P0 BRA `(.L_x_4) ;  /* 0x0000000000748947 */ /* 0x000fea0003800000 */
[----:B------:R-:W-:Y:S01]  /*0890*/  IMAD.WIDE.U32 R2, R14, 0x8, R6 ;  /* 0x000000080e027825 */ /* 0x000fe200078e0006 */
[----:B------:R-:W-:-:S03]  /*08a0*/  MOV R8, R14 ;  /* 0x0000000e00087202 */ /* 0x000fc60000000f00 */
[----:B------:R-:W-:Y:S01]  /*08b0*/  IMAD.MOV.U32 R20, RZ, RZ, RZ ;  /* 0x000000ffff147224 */ /* 0x000fe200078e00ff */
[----:B------:R-:W-:Y:S02]  /*08c0*/  IADD3 R10, P0, PT, R2, UR4, RZ ;  /* 0x00000004020a7c10 */ /* 0x000fe4000ff1e0ff */
[----:B------:R-:W-:Y:S02]  /*08d0*/  IADD3 R2, PT, PT, R11, 0x1, RZ ;  /* 0x000000010b027810 */ /* 0x000fe40007ffe0ff */
[----:B------:R-:W-:Y:S02]  /*08e0*/  IADD3 R10, P2, PT, R10, 0x4, RZ ;  /* 0x000000040a0a7810 */ /* 0x000fe40007f5e0ff */
[----:B------:R-:W-:Y:S02]  /*08f0*/  LOP3.LUT R2, R2, 0x3, RZ, 0xc0, !PT ;  /* 0x0000000302027812 */ /* 0x000fe400078ec0ff */
[----:B------:R-:W-:-:S03]  /*0900*/  IADD3.X R11, PT, PT, RZ, UR5, R3, P2, P0 ;  /* 0x00000005ff0b7c10 */ /* 0x000fc600097e0403 */
[----:B------:R-:W-:-:S07]  /*0910*/  IMAD.MOV R12, RZ, RZ, -R2 ;  /* 0x000000ffff0c7224 */ /* 0x000fce00078e0a02 */
.L_x_5:
[----:B------:R-:W-:Y:S01]  /*0920*/  MOV R2, R10 ;  /* 0x0000000a00027202 */ /* 0x000fe20000000f00 */
[----:B------:R-:W-:-:S05]  /*0930*/  IMAD.MOV.U32 R3, RZ, RZ, R11 ;  /* 0x000000ffff037224 */ /* 0x000fca00078e000b */
[----:B------:R-:W2:Y:S04]  /*0940*/  LDG.E.U16.CONSTANT R11, desc[UR6][R2.64+-0x2] ;  /* 0xfffffe06020b7981 */ /* 0x000ea8000c1e9500 */
[----:B------:R-:W3:Y:S04]  /*0950*/  LDG.E.U16.CONSTANT R10, desc[UR6][R2.64+-0x4] ;  /* 0xfffffc06020a7981 */ /* 0x000ee8000c1e9500 */
[----:B------:R-:W4:Y:S04]  /*0960*/  LDG.E.U16.CONSTANT R13, desc[UR6][R2.64] ;  /* 0x00000006020d7981 */ /* 0x000f28000c1e9500 */
[----:B------:R-:W4:Y:S01]  /*0970*/  LDG.E.U16.CONSTANT R18, desc[UR6][R2.64+0x2] ;  /* 0x0000020602127981 */ /* 0x000f22000c1e9500 */
[----:B------:R-:W-:Y:S01]  /*0980*/  IADD3 R12, PT, PT, R12, 0x1, RZ ;  /* 0x000000010c0c7810 */ /* 0x000fe20007ffe0ff */
[----:B------:R-:W-:-:S03]  /*0990*/  IMAD.IADD R8, R15, 0x1, R8 ;  /* 0x000000010f087824 */ /* 0x000fc600078e0208 */
[----:B------:R-:W-:Y:S01]  /*09a0*/  ISETP.NE.AND P0, PT, R12, RZ, PT ;  /* 0x000000ff0c00720c */ /* 0x000fe20003f05270 */
[----:B--2---:R-:W-:Y:S02]  /*09b0*/  HADD2.F32 R11, -RZ, R11.H0_H0 ;  /* 0x2000000bff0b7230 */ /* 0x004fe40000004100 */
[----:B---3--:R-:W-:-:S03]  /*09c0*/  HADD2.F32 R10, -RZ, R10.H0_H0 ;  /* 0x2000000aff0a7230 */ /* 0x008fc60000004100 */
[----:B------:R-:W-:Y:S01]  /*09d0*/  FMUL R11, R11, R11 ;  /* 0x0000000b0b0b7220 */ /* 0x000fe20000400000 */
[----:B----4-:R-:W-:-:S03]  /*09e0*/  HADD2.F32 R13, -RZ, R13.H0_H0 ;  /* 0x2000000dff0d7230 */ /* 0x010fc60000004100 */
[----:B------:R-:W-:Y:S01]  /*09f0*/  FFMA R10, R10, R10, R11 ;  /* 0x0000000a0a0a7223 */ /* 0x000fe2000000000b */
[----:B------:R-:W-:-:S03]  /*0a00*/  HADD2.F32 R18, -RZ, R18.H0_H0 ;  /* 0x20000012ff127230 */ /* 0x000fc60000004100 */
[----:B------:R-:W-:Y:S01]  /*0a10*/  FFMA R13, R13, R13, R10 ;  /* 0x0000000d0d0d7223 */ /* 0x000fe2000000000a */
[----:B------:R-:W-:-:S04]  /*0a20*/  IMAD.WIDE.U32 R10, R15, 0x8, R2 ;  /* 0x000000080f0a7825 */ /* 0x000fc800078e0002 */
[----:B------:R-:W-:-:S04]  /*0a30*/  FFMA R13, R18, R18, R13 ;  /* 0x00000012120d7223 */ /* 0x000fc8000000000d */
[----:B------:R-:W-:Y:S01]  /*0a40*/  FADD R20, R13, R20 ;  /* 0x000000140d147221 */ /* 0x000fe20000000000 */
[----:B------:R-:W-:Y:S06]  /*0a50*/  @P0 BRA `(.L_x_5) ;  /* 0xfffffffc00b00947 */ /* 0x000fec000383ffff */
.L_x_4:
[----:B------:R-:W-:Y:S05]  /*0a60*/  BSYNC.RECONVERGENT B1 ;  /* 0x0000000000017941 */ /* 0x000fea0003800200 */
.L_x_3:
[----:B------:R-:W-:Y:S05]  /*0a70*/  @!P1 BRA `(.L_x_2) ;  /* 0x0000000400149947 */ /* 0x000fea0003800000 */
[C---:B------:R-:W-:Y:S01]  /*0a80*/  IADD3 R21, PT, PT, R8.reuse, R15, RZ ;  /* 0x0000000f08157210 */ /* 0x040fe20007ffe0ff */
[----:B------:R-:W-:-:S03]  /*0a90*/  IMAD.SHL.U32 R26, R8, 0x4, RZ ;  /* 0x00000004081a7824 */ /* 0x000fc600078e00ff */
[----:B------:R-:W-:Y:S01]  /*0aa0*/  SHF.L.U32 R21, R21, 0x2, RZ ;  /* 0x0000000215157819 */ /* 0x000fe200000006ff */
[C-C-:B------:R-:W-:Y:S02]  /*0ab0*/  IMAD R23, R15.reuse, 0x8, R26.reuse ;  /* 0x000000080f177824 */ /* 0x140fe400078e021a */
[----:B------:R-:W-:-:S07]  /*0ac0*/  IMAD R24, R15, 0xc, R26 ;  /* 0x0000000c0f187824 */ /* 0x000fce00078e021a */
.L_x_6:
[----:B------:R-:W-:-:S05]  /*0ad0*/  IMAD.WIDE.U32 R12, R26, 0x2, R16 ;  /* 0x000000021a0c7825 */ /* 0x000fca00078e0010 */
[----:B------:R-:W2:Y:S01]  /*0ae0*/  LDG.E.U16.CONSTANT R36, desc[UR6][R12.64+0x2] ;  /* 0x000002060c247981 */ /* 0x000ea2000c1e9500 */
[----:B------:R-:W-:-:S03]  /*0af0*/  IMAD.WIDE.U32 R10, R21, 0x2, R16 ;  /* 0x00000002150a7825 */ /* 0x000fc600078e0010 */
[----:B------:R-:W3:Y:S01]  /*0b00*/  LDG.E.U16.CONSTANT R32, desc[UR6][R12.64] ;  /* 0x000000060c207981 */ /* 0x000ee2000c1e9500 */
[----:B------:R-:W-:-:S03]  /*0b10*/  IMAD.WIDE.U32 R2, R23, 0x2, R16 ;  /* 0x0000000217027825 */ /* 0x000fc600078e0010 */
[----:B------:R-:W4:Y:S01]  /*0b20*/  LDG.E.U16.CONSTANT R27, desc[UR6][R10.64+0x2] ;  /* 0x000002060a1b7981 */ /* 0x000f22000c1e9500 */
[----:B------:R-:W-:-:S03]  /*0b30*/  IMAD.WIDE.U32 R18, R24, 0x2, R16 ;  /* 0x0000000218127825 */ /* 0x000fc600078e0010 */
[----:B------:R-:W4:Y:S04]  /*0b40*/  LDG.E.U16.CONSTANT R25, desc[UR6][R10.64] ;  /* 0x000000060a197981 */ /* 0x000f28000c1e9500 */
        /* <DEDUP_REMOVED lines=8> */
[----:B------:R0:W4:Y:S04]  /*0bd0*/  LDG.E.U16.CONSTANT R35, desc[UR6][R2.64+0x6] ;  /* 0x0000060602237981 */ /* 0x000128000c1e9500 */
[----:B------:R-:W4:Y:S04]  /*0be0*/  LDG.E.U16.CONSTANT R10, desc[UR6][R18.64+0x4] ;  /* 0x00000406120a7981 */ /* 0x000f28000c1e9500 */
[----:B------:R-:W4:Y:S01]  /*0bf0*/  LDG.E.U16.CONSTANT R11, desc[UR6][R18.64+0x6] ;  /* 0x00000606120b7981 */ /* 0x000f22000c1e9500 */
[----:B--2---:R-:W-:-:S03]  /*0c00*/  HADD2.F32 R37, -RZ, R36.H0_H0 ;  /* 0x20000024ff257230 */ /* 0x004fc60000004100 */
[----:B------:R-:W2:Y:S01]  /*0c10*/  LDG.E.U16.CONSTANT R36, desc[UR6][R18.64+0x2] ;  /* 0x0000020612247981 */ /* 0x000ea2000c1e9500 */
[----:B---3--:R-:W-:Y:S02]  /*0c20*/  HADD2.F32 R32, -RZ, R32.H0_H0 ;  /* 0x20000020ff207230 */ /* 0x008fe40000004100 */
[----:B------:R-:W-:Y:S01]  /*0c30*/  FMUL R37, R37, R37 ;  /* 0x0000002525257220 */ /* 0x000fe20000400000 */
[----:B----4-:R-:W-:-:S03]  /*0c40*/  HADD2.F32 R27, -RZ, R27.H0_H0 ;  /* 0x2000001bff1b7230 */ /* 0x010fc60000004100 */
[----:B------:R-:W-:Y:S01]  /*0c50*/  FFMA R37, R32, R32, R37 ;  /* 0x0000002020257223 */ /* 0x000fe20000000025 */
[----:B------:R-:W-:Y:S02]  /*0c60*/  HADD2.F32 R25, -RZ, R25.H0_H0 ;  /* 0x20000019ff197230 */ /* 0x000fe40000004100 */
[----:B0-----:R-:W-:Y:S01]  /*0c70*/  FMUL R2, R27, R27 ;  /* 0x0000001b1b027220 */ /* 0x001fe20000400000 */
[----:B------:R-:W-:Y:S01]  /*0c80*/  IADD3 R8, PT, PT, R15, R8, R15 ;  /* 0x000000080f087210 */ /* 0x000fe20007ffe00f */
[----:B------:R-:W-:Y:S02]  /*0c90*/  HADD2.F32 R22, -RZ, R22.H0_H0 ;  /* 0x20000016ff167230 */ /* 0x000fe40000004100 */
[----:B------:R-:W-:Y:S02]  /*0ca0*/  HADD2.F32 R33, -RZ, R33.H0_H0 ;  /* 0x20000021ff217230 */ /* 0x000fe40000004100 */
[----:B------:R-:W-:Y:S01]  /*0cb0*/  FFMA R25, R25, R25, R2 ;  /* 0x0000001919197223 */ /* 0x000fe20000000002 */
[----:B------:R-:W-:Y:S01]  /*0cc0*/  FFMA R22, R22, R22, R37 ;  /* 0x0000001616167223 */ /* 0x000fe20000000025 */
[----:B------:R-:W-:-:S02]  /*0cd0*/  HADD2.F32 R29, -RZ, R29.H0_H0 ;  /* 0x2000001dff1d7230 */ /* 0x000fc40000004100 */
[----:B------:R-:W-:Y:S01]  /*0ce0*/  FMUL R2, R33, R33 ;  /* 0x0000002121027220 */ /* 0x000fe20000400000 */
[----:B------:R-:W-:Y:S01]  /*0cf0*/  IADD3 R8, PT, PT, R15, R8, R15 ;  /* 0x000000080f087210 */ /* 0x000fe20007ffe00f */
[----:B------:R-:W-:Y:S02]  /*0d00*/  HADD2.F32 R28, -RZ, R28.H0_H0 ;  /* 0x2000001cff1c7230 */ /* 0x000fe40000004100 */
[----:B------:R-:W-:Y:S02]  /*0d10*/  HADD2.F32 R31, -RZ, R31.H0_H0 ;  /* 0x2000001fff1f7230 */ /* 0x000fe40000004100 */
[----:B------:R-:W-:Y:S01]  /*0d20*/  FFMA R29, R29, R29, R22 ;  /* 0x0000001d1d1d7223 */ /* 0x000fe20000000016 */
[----:B------:R-:W-:Y:S01]  /*0d30*/  FFMA R25, R28, R28, R25 ;  /* 0x0000001c1c197223 */ /* 0x000fe20000000019 */
[----:B------:R-:W-:Y:S02]  /*0d40*/  HADD2.F32 R34, -RZ, R34.H0_H0 ;  /* 0x20000022ff227230 */ /* 0x000fe40000004100 */
[----:B------:R-:W-:Y:S01]  /*0d50*/  FFMA R31, R31, R31, R2 ;  /* 0x0000001f1f1f7223 */ /* 0x000fe20000000002 */
[----:B------:R-:W-:Y:S01]  /*0d60*/  ISETP.GE.AND P0, PT, R8, R5, PT ;  /* 0x000000050800720c */ /* 0x000fe20003f06270 */
[----:B------:R-:W-:-:S02]  /*0d70*/  HADD2.F32 R30, -RZ, R30.H0_H0 ;  /* 0x2000001eff1e7230 */ /* 0x000fc40000004100 */
[----:B------:R-:W-:Y:S02]  /*0d80*/  HADD2.F32 R12, -RZ, R12.H0_H0 ;  /* 0x2000000cff0c7230 */ /* 0x000fe40000004100 */
[----:B------:R-:W-:Y:S01]  /*0d90*/  FADD R29, R29, R20 ;  /* 0x000000141d1d7221 */ /* 0x000fe20000000000 */
[----:B------:R-:W-:Y:S01]  /*0da0*/  FFMA R34, R34, R34, R25 ;  /* 0x0000002222227223 */ /* 0x000fe20000000019 */
[----:B------:R-:W-:Y:S01]  /*0db0*/  FFMA R30, R30, R30, R31 ;  /* 0x0000001e1e1e7223 */ /* 0x000fe2000000001f */
[----:B------:R-:W-:Y:S02]  /*0dc0*/  HADD2.F32 R35, -RZ, R35.H0_H0 ;  /* 0x20000023ff237230 */ /* 0x000fe40000004100 */
[----:B------:R-:W-:Y:S02]  /*0dd0*/  HADD2.F32 R10, -RZ, R10.H0_H0 ;  /* 0x2000000aff0a7230 */ /* 0x000fe40000004100 */
[----:B------:R-:W-:Y:S01]  /*0de0*/  FADD R29, R29, R34 ;  /* 0x000000221d1d7221 */ /* 0x000fe20000000000 */
[----:B------:R-:W-:Y:S01]  /*0df0*/  FFMA R30, R35, R35, R30 ;  /* 0x00000023231e7223 */ /* 0x000fe2000000001e */
[----:B------:R-:W-:-:S03]  /*0e00*/  HADD2.F32 R11, -RZ, R11.H0_H0 ;  /* 0x2000000bff0b7230 */ /* 0x000fc60000004100 */
[----:B------:R-:W-:Y:S01]  /*0e10*/  FADD R29, R29, R30 ;  /* 0x0000001e1d1d7221 */ /* 0x000fe20000000000 */
[C---:B------:R-:W-:Y:S01]  /*0e20*/  LEA R26, R15.reuse, R26, 0x4 ;  /* 0x0000001a0f1a7211 */ /* 0x040fe200078e20ff */
[C---:B------:R-:W-:Y:S01]  /*0e30*/  IMAD R21, R15.reuse, 0x10, R21 ;  /* 0x000000100f157824 */ /* 0x040fe200078e0215 */
[C---:B------:R-:W-:Y:S01]  /*0e40*/  LEA R23, R15.reuse, R23, 0x4 ;  /* 0x000000170f177211 */ /* 0x040fe200078e20ff */
[----:B------:R-:W-:Y:S02]  /*0e50*/  IMAD R24, R15, 0x10, R24 ;  /* 0x000000100f187824 */ /* 0x000fe400078e0218 */
[----:B--2---:R-:W-:-:S05]  /*0e60*/  HADD2.F32 R36, -RZ, R36.H0_H0 ;  /* 0x20000024ff247230 */ /* 0x004fca0000004100 */
[----:B------:R-:W-:-:S04]  /*0e70*/  FMUL R3, R36, R36 ;  /* 0x0000002424037220 */ /* 0x000fc80000400000 */
[----:B------:R-:W-:-:S04]  /*0e80*/  FFMA R3, R12, R12, R3 ;  /* 0x0000000c0c037223 */ /* 0x000fc80000000003 */
[----:B------:R-:W-:-:S04]  /*0e90*/  FFMA R10, R10, R10, R3 ;  /* 0x0000000a0a0a7223 */ /* 0x000fc80000000003 */
[----:B------:R-:W-:-:S04]  /*0ea0*/  FFMA R10, R11, R11, R10 ;  /* 0x0000000b0b0a7223 */ /* 0x000fc8000000000a */
[----:B------:R-:W-:Y:S01]  /*0eb0*/  FADD R20, R29, R10 ;  /* 0x0000000a1d147221 */ /* 0x000fe20000000000 */
[----:B------:R-:W-:Y:S06]  /*0ec0*/  @!P0 BRA `(.L_x_6) ;  /* 0xfffffffc00008947 */ /* 0x000fec000383ffff */
.L_x_2:
[----:B------:R-:W-:Y:S05]  /*0ed0*/  BSYNC.RECONVERGENT B0 ;  /* 0x0000000000007941 */ /* 0x000fea0003800200 */
.L_x_1:
[----:B------:R-:W-:Y:S01]  /*0ee0*/  LEA R5, R5, R14, 0x2 ;  /* 0x0000000e05057211 */ /* 0x000fe200078e10ff */
[----:B------:R-:W-:Y:S03]  /*0ef0*/  BSSY.RECONVERGENT B0, `(.L_x_7) ;  /* 0x000000b000007945 */ /* 0x000fe60003800200 */
[----:B------:R-:W-:-:S13]  /*0f00*/  ISETP.GE.AND P0, PT, R5, R4, PT ;  /* 0x000000040500720c */ /* 0x000fda0003f06270 */
[----:B------:R-:W-:Y:S05]  /*0f10*/  @P0 BRA `(.L_x_8) ;  /* 0x0000000000200947 */ /* 0x000fea0003800000 */
[----:B------:R-:W0:Y:S02]  /*0f20*/  LDC R8, c[0x0][0x360] ;  /* 0x0000d800ff087b82 */ /* 0x000e240000000800 */
.L_x_9:
[----:B------:R-:W-:-:S06]  /*0f30*/  IMAD.WIDE R2, R5, 0x2, R16 ;  /* 0x0000000205027825 */ /* 0x000fcc00078e0210 */
[----:B------:R-:W2:Y:S01]  /*0f40*/  LDG.E.U16.CONSTANT R2, desc[UR6][R2.64] ;  /* 0x0000000602027981 */ /* 0x000ea2000c1e9500 */
[----:B0-----:R-:W-:-:S05]  /*0f50*/  IMAD.IADD R5, R8, 0x1, R5 ;  /* 0x0000000108057824 */ /* 0x001fca00078e0205 */
[----:B------:R-:W-:Y:S01]  /*0f60*/  ISETP.GE.AND P0, PT, R5, R4, PT ;  /* 0x000000040500720c */ /* 0x000fe20003f06270 */
[----:B--2---:R-:W-:-:S05]  /*0f70*/  HADD2.F32 R11, -RZ, R2.H0_H0 ;  /* 0x20000002ff0b7230 */ /* 0x004fca0000004100 */
[----:B------:R-:W-:-:S07]  /*0f80*/  FFMA R20, R11, R11, R20 ;  /* 0x0000000b0b147223 */ /* 0x000fce0000000014 */
[----:B------:R-:W-:Y:S05]  /*0f90*/  @!P0 BRA `(.L_x_9) ;  /* 0xfffffffc00e48947 */ /* 0x000fea000383ffff */
.L_x_8:
[----:B------:R-:W-:Y:S05]  /*0fa0*/  BSYNC.RECONVERGENT B0 ;  /* 0x0000000000007941 */ /* 0x000fea0003800200 */
.L_x_7:
[----:B------:R-:W0:Y:S01]  /*0fb0*/  SHFL.BFLY PT, R3, R20, 0x10, 0x1f ;  /* 0x0e001f0014037f89 */ /* 0x000e2200000e0000 */
[----:B------:R-:W-:-:S13]  /*0fc0*/  LOP3.LUT P0, R15, R14, 0x1f, RZ, 0xc0, !PT ;  /* 0x0000001f0e0f7812 */ /* 0x000fda000780c0ff */
[----:B------:R-:W1:Y:S01]  /*0fd0*/  @!P0 S2R R13, SR_CgaCtaId ;  /* 0x00000000000d8919 */ /* 0x000e620000008800 */
[----:B------:R-:W-:-:S04]  /*0fe0*/  @!P0 MOV R10, 0x400 ;  /* 0x00000400000a8802 */ /* 0x000fc80000000f00 */
[----:B------:R-:W-:Y:S01]  /*0ff0*/  @!P0 IADD3 R10, PT, PT, R10, 0x4, RZ ;  /* 0x000000040a0a8810 */ /* 0x000fe20007ffe0ff */
[----:B0-----:R-:W-:-:S05]  /*1000*/  FADD R3, R3, R20 ;  /* 0x0000001403037221 */ /* 0x001fca0000000000 */
[----:B------:R-:W0:Y:S02]  /*1010*/  SHFL.BFLY PT, R2, R3, 0x8, 0x1f ;  /* 0x0d001f0003027f89 */ /* 0x000e2400000e0000 */
[----:B0-----:R-:W-:Y:S01]  /*1020*/  FADD R2, R3, R2 ;  /* 0x0000000203027221 */ /* 0x001fe20000000000 */
[----:B-1----:R-:W-:-:S04]  /*1030*/  @!P0 LEA R3, R13, R10, 0x18 ;  /* 0x0000000a0d038211 */ /* 0x002fc800078ec0ff */
[----:B------:R-:W0:Y:S01]  /*1040*/  SHFL.BFLY PT, R5, R2, 0x4, 0x1f ;  /* 0x0c801f0002057f89 */ /* 0x000e2200000e0000 */
[----:B------:R-:W-:Y:S02]  /*1050*/  @!P0 LEA.HI R10, R14, R3, RZ, 0x1d ;  /* 0x000000030e0a8211 */ /* 0x000fe400078fe8ff */
[----:B------:R-:W1:Y:S01]  /*1060*/  LDC R3, c[0x0][0x360] ;  /* 0x0000d800ff037b82 */ /* 0x000e620000000800 */
[----:B0-----:R-:W-:-:S05]  /*1070*/  FADD R5, R2, R5 ;  /* 0x0000000502057221 */ /* 0x001fca0000000000 */
[----:B------:R-:W0:Y:S02]  /*1080*/  SHFL.BFLY PT, R8, R5, 0x2, 0x1f ;  /* 0x0c401f0005087f89 */ /* 0x000e2400000e0000 */
[----:B0-----:R-:W-:-:S05]  /*1090*/  FADD R8, R5, R8 ;  /* 0x0000000805087221 */ /* 0x001fca0000000000 */
[----:B------:R-:W0:Y:S02]  /*10a0*/  SHFL.BFLY PT, R11, R8, 0x1, 0x1f ;  /* 0x0c201f00080b7f89 */ /* 0x000e2400000e0000 */
[----:B0-----:R-:W-:-:S05]  /*10b0*/  FADD R11, R8, R11 ;  /* 0x0000000b080b7221 */ /* 0x001fca0000000000 */
[----:B------:R0:W-:Y:S01]  /*10c0*/  @!P0 STS [R10], R11 ;  /* 0x0000000b0a008388 */ /* 0x0001e20000000800 */
[----:B------:R-:W-:Y:S01]  /*10d0*/  BAR.SYNC.DEFER_BLOCKING 0x0 ;  /* 0x0000000000007b1d */ /* 0x000fe20000010000 */
[----:B------:R-:W-:-:S13]  /*10e0*/  ISETP.GT.U32.AND P0, PT, R14, 0x1f, PT ;  /* 0x0000001f0e00780c */ /* 0x000fda0003f04070 */
[----:B01----:R-:W-:Y:S05]  /*10f0*/  @P0 BRA `(.L_x_10) ;  /* 0x0000000000680947 */ /* 0x003fea0003800000 */
[----:B------:R-:W-:Y:S01]  /*1100*/  SHF.R.U32.HI R2, RZ, 0x5, R3 ;  /* 0x00000005ff027819 */ /* 0x000fe20000011603 */
[----:B------:R-:W-:-:S03]  /*1110*/  UMOV UR4, 0xffffffff ;  /* 0xffffffff00047882 */ /* 0x000fc60000000000 */
[----:B------:R-:W-:-:S13]  /*1120*/  ISETP.GE.U32.AND P0, PT, R15, R2, PT ;  /* 0x000000020f00720c */ /* 0x000fda0003f06070 */
[----:B------:R-:W0:Y:S01]  /*1130*/  @!P0 S2R R5, SR_CgaCtaId ;  /* 0x0000000000058919 */ /* 0x000e220000008800 */
[----:B------:R-:W-:-:S05]  /*1140*/  @!P0 MOV R2, 0x400 ;  /* 0x0000040000028802 */ /* 0x000fca0000000f00 */
[----:B------:R-:W-:-:S05]  /*1150*/  @!P0 VIADD R2, R2, 0x4 ;  /* 0x0000000402028836 */ /* 0x000fca0000000000 */
[----:B0-----:R-:W-:Y:S01]  /*1160*/  @!P0 LEA R8, R5, R2, 0x18 ;  /* 0x0000000205088211 */ /* 0x001fe200078ec0ff */
[----:B------:R-:W-:-:S04]  /*1170*/  HFMA2 R2, -RZ, RZ, 0, 0 ;  /* 0x00000000ff027431 */ /* 0x000fc800000001ff */
[----:B------:R-:W-:-:S05]  /*1180*/  @!P0 IMAD R5, R15, 0x4, R8 ;  /* 0x000000040f058824 */ /* 0x000fca00078e0208 */
[----:B------:R0:W1:Y:S01]  /*1190*/  @!P0 LDS R2, [R5] ;  /* 0x0000000005028984 */ /* 0x0000620000000800 */
[----:B------:R-:W-:Y:S01]  /*11a0*/  ISETP.NE.AND P0, PT, R15, RZ, PT ;  /* 0x000000ff0f00720c */ /* 0x000fe20003f05270 */
[----:B------:R-:W-:-:S12]  /*11b0*/  BRA.DIV UR4, `(.L_x_11) ;  /* 0x0000003a04947947 */ /* 0x000fd8000b800000 */
[----:B01----:R-:W0:Y:S02]  /*11c0*/  SHFL.BFLY PT, R5, R2, 0x10, 0x1f ;  /* 0x0e001f0002057f89 */ /* 0x003e2400000e0000 */
[----:B0-----:R-:W-:-:S05]  /*11d0*/  FADD R5, R5, R2 ;  /* 0x0000000205057221 */ /* 0x001fca0000000000 */
[----:B------:R-:W0:Y:S02]  /*11e0*/  SHFL.BFLY PT, R8, R5, 0x8, 0x1f ;  /* 0x0d001f0005087f89 */ /* 0x000e2400000e0000 */
[----:B0-----:R-:W-:-:S05]  /*11f0*/  FADD R8, R5, R8 ;  /* 0x0000000805087221 */ /* 0x001fca0000000000 */
[----:B------:R-:W0:Y:S02]  /*1200*/  SHFL.BFLY PT, R11, R8, 0x4, 0x1f ;  /* 0x0c801f00080b7f89 */ /* 0x000e2400000e0000 */
[----:B0-----:R-:W-:-:S05]  /*1210*/  FADD R11, R8, R11 ;  /* 0x0000000b080b7221 */ /* 0x001fca0000000000 */
[----:B------:R-:W0:Y:S02]  /*1220*/  SHFL.BFLY PT, R10, R11, 0x2, 0x1f ;  /* 0x0c401f000b0a7f89 */ /* 0x000e2400000e0000 */
[----:B0-----:R-:W-:-:S05]  /*1230*/  FADD R10, R11, R10 ;  /* 0x0000000a0b0a7221 */ /* 0x001fca0000000000 */
[----:B------:R0:W1:Y:S02]  /*1240*/  SHFL.BFLY PT, R13, R10, 0x1, 0x1f ;  /* 0x0c201f000a0d7f89 */ /* 0x00006400000e0000 */
.L_x_44:
[----:B------:R-:W2:Y:S01]  /*1250*/  @!P0 S2R R5, SR_CgaCtaId ;  /* 0x0000000000058919 */ /* 0x000ea20000008800 */
[----:B------:R-:W-:Y:S01]  /*1260*/  @!P0 MOV R2, 0x400 ;  /* 0x0000040000028802 */ /* 0x000fe20000000f00 */
[----:B-1----:R-:W-:-:S03]  /*1270*/  FADD R13, R10, R13 ;  /* 0x0000000d0a0d7221 */ /* 0x002fc60000000000 */
[----:B--2---:R-:W-:-:S05]  /*1280*/  @!P0 LEA R2, R5, R2, 0x18 ;  /* 0x0000000205028211 */ /* 0x004fca00078ec0ff */
[----:B------:R1:W-:Y:S02]  /*1290*/  @!P0 STS [R2+0x4], R13 ;  /* 0x0000040d02008388 */ /* 0x0003e40000000800 */
.L_x_10:
[----:B------:R-:W-:Y:S01]  /*12a0*/  ISETP.NE.AND P0, PT, R14, RZ, PT ;  /* 0x000000ff0e00720c */ /* 0x000fe20003f05270 */
[----:B------:R-:W-:Y:S05]  /*12b0*/  WARPSYNC.ALL ;  /* 0x0000000000007948 */ /* 0x000fea0003800000 */
[----:B------:R-:W-:Y:S06]  /*12c0*/  BAR.SYNC.DEFER_BLOCKING 0x0 ;  /* 0x0000000000007b1d */ /* 0x000fec0000010000 */
[----:B------:R-:W-:Y:S04]  /*12d0*/  BSSY.RECONVERGENT B0, `(.L_x_12) ;  /* 0x000001b000007945 */ /* 0x000fe80003800200 */
[----:B------:R-:W-:Y:S05]  /*12e0*/  @P0 BRA `(.L_x_13) ;  /* 0x0000000000640947 */ /* 0x000fea0003800000 */
[----:B------:R-:W2:Y:S01]  /*12f0*/  S2UR UR5, SR_CgaCtaId ;  /* 0x00000000000579c3 */ /* 0x000ea20000008800 */
[----:B------:R-:W-:Y:S01]  /*1300*/  UMOV UR4, 0x400 ;  /* 0x0000040000047882 */ /* 0x000fe20000000000 */
[----:B------:R-:W-:-:S04]  /*1310*/  I2FP.F32.S32 R5, R4 ;  /* 0x0000000400057245 */ /* 0x000fc80000201400 */
[----:B------:R-:W3:Y:S02]  /*1320*/  MUFU.RCP R4, R5 ;  /* 0x0000000500047308 */ /* 0x000ee40000001000 */
[----:B---3--:R-:W-:Y:S01]  /*1330*/  FFMA R11, -R5, R4, 1 ;  /* 0x3f800000050b7423 */ /* 0x008fe20000000104 */
[----:B--2---:R-:W-:-:S03]  /*1340*/  ULEA UR4, UR5, UR4, 0x18 ;  /* 0x0000000405047291 */ /* 0x004fc6000f8ec0ff */
[----:B------:R-:W-:-:S06]  /*1350*/  FFMA R11, R4, R11, R4 ;  /* 0x0000000b040b7223 */ /* 0x000fcc0000000004 */
[----:B-1----:R-:W1:Y:S02]  /*1360*/  LDS R2, [UR4+0x4] ;  /* 0x00000404ff027984 */ /* 0x002e640008000800 */
[----:B-1----:R-:W1:Y:S01]  /*1370*/  FCHK P0, R2, R5 ;  /* 0x0000000502007302 */ /* 0x002e620000000000 */
[----:B------:R-:W-:-:S04]  /*1380*/  FFMA R4, R2, R11, RZ ;  /* 0x0000000b02047223 */ /* 0x000fc800000000ff */
[----:B------:R-:W-:-:S04]  /*1390*/  FFMA R8, -R5, R4, R2 ;  /* 0x0000000405087223 */ /* 0x000fc80000000102 */
[----:B------:R-:W-:Y:S01]  /*13a0*/  FFMA R4, R11, R8, R4 ;  /* 0x000000080b047223 */ /* 0x000fe20000000004 */
[----:B-1----:R-:W-:Y:S06]  /*13b0*/  @!P0 BRA `(.L_x_14) ;  /* 0x00000000000c8947 */ /* 0x002fec0003800000 */
[----:B------:R-:W-:-:S07]  /*13c0*/  MOV R4, 0x13e0 ;  /* 0x000013e000047802 */ /* 0x000fce0000000f00 */
[----:B0----5:R-:W-:Y:S05]  /*13d0*/  CALL.REL.NOINC `($__internal_0_$__cuda_sm3x_div_rn_noftz_f32_slowpath) ;  /* 0x0000003c00247944 */ /* 0x021fea0003c00000 */
[----:B------:R-:W-:-:S07]  /*13e0*/  MOV R4, R2 ;  /* 0x0000000200047202 */ /* 0x000fce0000000f00 */
.L_x_14:
[----:B------:R-:W-:Y:S01]  /*13f0*/  FADD R4, R4, 9.9999999747524270788e-07 ;  /* 0x358637bd04047421 */ /* 0x000fe20000000000 */
[----:B------:R-:W1:Y:S01]  /*1400*/  S2UR UR5, SR_CgaCtaId ;  /* 0x00000000000579c3 */ /* 0x000e620000008800 */
[----:B------:R-:W-:-:S03]  /*1410*/  UMOV UR4, 0x400 ;  /* 0x0000040000047882 */ /* 0x000fc60000000000 */
[----:B------:R-:W-:-:S13]  /*1420*/  FSETP.GEU.AND P0, PT, |R4|, 1.175494350822287508e-38, PT ;  /* 0x008000000400780b */ /* 0x000fda0003f0e200 */
[----:B------:R-:W-:-:S04]  /*1430*/  @!P0 FMUL R4, R4, 16777216 ;  /* 0x4b80000004048820 */ /* 0x000fc80000400000 */
[----:B------:R-:W2:Y:S01]  /*1440*/  MUFU.RSQ R2, R4 ;  /* 0x0000000400027308 */ /* 0x000ea20000001400 */
[----:B-1----:R-:W-:Y:S01]  /*1450*/  ULEA UR4, UR5, UR4, 0x18 ;  /* 0x0000000405047291 */ /* 0x002fe2000f8ec0ff */
[----:B--2---:R-:W-:-:S08]  /*1460*/  @!P0 FMUL R2, R2, 4096 ;  /* 0x4580000002028820 */ /* 0x004fd00000400000 */
[----:B------:R2:W-:Y:S03]  /*1470*/  STS [UR4], R2 ;  /* 0x00000002ff007988 */ /* 0x0005e60008000804 */
.L_x_13:
[----:B------:R-:W-:Y:S05]  /*1480*/  BSYNC.RECONVERGENT B0 ;  /* 0x0000000000007941 */ /* 0x000fea0003800200 */
.L_x_12:
[----:B------:R-:W3:Y:S08]  /*1490*/  S2UR UR5, SR_CgaCtaId ;  /* 0x00000000000579c3 */ /* 0x000ef00000008800 */
[----:B------:R-:W-:Y:S01]  /*14a0*/  BAR.SYNC.DEFER_BLOCKING 0x0 ;  /* 0x0000000000007b1d */ /* 0x000fe20000010000 */
[----:B------:R-:W-:-:S05]  /*14b0*/  ISETP.GE.AND P0, PT, R14, R0, PT ;  /* 0x000000000e00720c */ /* 0x000fca0003f06270 */
[----:B------:R-:W-:Y:S02]  /*14c0*/  UMOV UR4, 0x400 ;  /* 0x0000040000047882 */ /* 0x000fe40000000000 */
[----:B---3--:R-:W-:-:S06]  /*14d0*/  ULEA UR4, UR5, UR4, 0x18 ;  /* 0x0000000405047291 */ /* 0x008fcc000f8ec0ff */
[----:B------:R-:W-:Y:S06]  /*14e0*/  @P0 EXIT ;  /* 0x000000000000094d */ /* 0x000fec0003800000 */
[----:B0-----:R-:W0:Y:S01]  /*14f0*/  I2F.U32.RP R10, R3 ;  /* 0x00000003000a7306 */ /* 0x001e220000209000 */
[----:B------:R-:W-:Y:S01]  /*1500*/  IMAD.IADD R11, R14, 0x1, R3 ;  /* 0x000000010e0b7824 */ /* 0x000fe200078e0203 */
[----:B------:R-:W-:Y:S01]  /*1510*/  ISETP.NE.U32.AND P2, PT, R3, RZ, PT ;  /* 0x000000ff0300720c */ /* 0x000fe20003f45070 */
[----:B------:R-:W3:Y:S01]  /*1520*/  LDCU.64 UR8, c[0x0][0x3a0] ;  /* 0x00007400ff0877ac */ /* 0x000ee20008000a00 */
[----:B------:R-:W-:Y:S02]  /*1530*/  BSSY.RECONVERGENT B0, `(.L_x_15) ;  /* 0x000005e000007945 */ /* 0x000fe40003800200 */
[----:B------:R-:W-:Y:S01]  /*1540*/  ISETP.GE.U32.AND P0, PT, R11, R0, PT ;  /* 0x000000000b00720c */ /* 0x000fe20003f06070 */
[----:B------:R-:W4:Y:S01]  /*1550*/  LDCU.128 UR12, c[0x0][0x3b0] ;  /* 0x00007600ff0c77ac */ /* 0x000f220008000c00 */
[----:B-12---:R-:W-:Y:S01]  /*1560*/  VIMNMX.U32 R2, PT, PT, R0, R11, !PT ;  /* 0x0000000b00027248 */ /* 0x006fe20007fe0000 */
[----:B0-----:R-:W0:Y:S02]  /*1570*/  MUFU.RCP R10, R10 ;  /* 0x0000000a000a7308 */ /* 0x001e240000001000 */
[----:B0-----:R-:W-:-:S06]  /*1580*/  VIADD R4, R10, 0xffffffe ;  /* 0x0ffffffe0a047836 */ /* 0x001fcc0000000000 */
[----:B------:R0:W1:Y:S02]  /*1590*/  F2I.FTZ.U32.TRUNC.NTZ R5, R4 ;  /* 0x0000000400057305 */ /* 0x000064000021f000 */
[----:B0-----:R-:W-:Y:S01]  /*15a0*/  HFMA2 R4, -RZ, RZ, 0, 0 ;  /* 0x00000000ff047431 */ /* 0x001fe200000001ff */
[----:B-1----:R-:W-:-:S05]  /*15b0*/  IADD3 R8, PT, PT, RZ, -R5, RZ ;  /* 0x80000005ff087210 */ /* 0x002fca0007ffe0ff */
[----:B------:R-:W-:Y:S01]  /*15c0*/  IMAD R13, R8, R3, RZ ;  /* 0x00000003080d7224 */ /* 0x000fe200078e02ff */
[----:B------:R-:W-:-:S03]  /*15d0*/  SEL R8, RZ, 0x1, P0 ;  /* 0x00000001ff087807 */ /* 0x000fc60000000000 */
[----:B------:R-:W-:Y:S01]  /*15e0*/  IMAD.HI.U32 R5, R5, R13, R4 ;  /* 0x0000000d05057227 */ /* 0x000fe200078e0004 */
[----:B------:R-:W-:-:S05]  /*15f0*/  IADD3 R2, PT, PT, R2, -R11, -R8 ;  /* 0x8000000b02027210 */ /* 0x000fca0007ffe808 */
[----:B------:R-:W-:-:S04]  /*1600*/  IMAD.HI.U32 R5, R5, R2, RZ ;  /* 0x0000000205057227 */ /* 0x000fc800078e00ff */
[----:B------:R-:W-:-:S04]  /*1610*/  IMAD.MOV R4, RZ, RZ, -R5 ;  /* 0x000000ffff047224 */ /* 0x000fc800078e0a05 */
[----:B------:R-:W-:Y:S02]  /*1620*/  IMAD R2, R3, R4, R2 ;  /* 0x0000000403027224 */ /* 0x000fe400078e0202 */
[----:B------:R-:W0:Y:S01]  /*1630*/  LDS R4, [UR4] ;  /* 0x00000004ff047984 */ /* 0x000e220008000800 */
[----:B------:R-:W1:Y:S02]  /*1640*/  LDCU.64 UR4, c[0x0][0x380] ;  /* 0x00007000ff0477ac */ /* 0x000e640008000a00 */
[----:B------:R-:W-:-:S13]  /*1650*/  ISETP.GE.U32.AND P0, PT, R2, R3, PT ;  /* 0x000000030200720c */ /* 0x000fda0003f06070 */
[----:B------:R-:W-:Y:S01]  /*1660*/  @P0 IADD3 R2, PT, PT, R2, -R3, RZ ;  /* 0x8000000302020210 */ /* 0x000fe20007ffe0ff */
[----:B------:R-:W-:-:S03]  /*1670*/  @P0 VIADD R5, R5, 0x1 ;  /* 0x0000000105050836 */ /* 0x000fc60000000000 */
[----:B------:R-:W-:-:S13]  /*1680*/  ISETP.GE.U32.AND P1, PT, R2, R3, PT ;  /* 0x000000030200720c */ /* 0x000fda0003f26070 */
[----:B------:R-:W-:Y:S02]  /*1690*/  @P1 IADD3 R5, PT, PT, R5, 0x1, RZ ;  /* 0x0000000105051810 */ /* 0x000fe40007ffe0ff */
[----:B------:R-:W-:Y:S02]  /*16a0*/  @!P2 LOP3.LUT R5, RZ, R3, RZ, 0x33, !PT ;  /* 0x00000003ff05a212 */ /* 0x000fe400078e33ff */
[----:B-1----:R-:W-:-:S03]  /*16b0*/  IADD3 R18, P1, PT, R6, UR4, RZ ;  /* 0x0000000406127c10 */ /* 0x002fc6000ff3e0ff */
[----:B------:R-:W-:Y:S01]  /*16c0*/  IMAD.IADD R2, R8, 0x1, R5 ;  /* 0x0000000108027824 */ /* 0x000fe200078e0205 */
[----:B------:R-:W-:-:S04]  /*16d0*/  IADD3.X R19, PT, PT, R7, UR5, RZ, P1, !PT ;  /* 0x0000000507137c10 */ /* 0x000fc80008ffe4ff */
[----:B------:R-:W-:-:S04]  /*16e0*/  LOP3.LUT R5, R2, 0x3, RZ, 0xc0, !PT ;  /* 0x0000000302057812 */ /* 0x000fc800078ec0ff */
[----:B------:R-:W-:-:S13]  /*16f0*/  ISETP.NE.AND P0, PT, R5, 0x3, PT ;  /* 0x000000030500780c */ /* 0x000fda0003f05270 */
[----:B0--34-:R-:W-:Y:S05]  /*1700*/  @!P0 BRA `(.L_x_16) ;  /* 0x0000000400008947 */ /* 0x019fea0003800000 */
[----:B------:R-:W0:Y:S01]  /*1710*/  S2R R24, SR_TID.X ;  /* 0x0000000000187919 */ /* 0x000e220000002100 */
[----:B------:R-:W1:Y:S01]  /*1720*/  LDCU.64 UR10, c[0x0][0x390] ;  /* 0x00007200ff0a77ac */ /* 0x000e620008000a00 */
[----:B-----5:R-:W-:Y:S01]  /*1730*/  IMAD R11, R0, R9, RZ ;  /* 0x00000009000b7224 */ /* 0x020fe200078e02ff */
[----:B------:R-:W-:Y:S01]  /*1740*/  IADD3 R5, PT, PT, R2, 0x1, RZ ;  /* 0x0000000102057810 */ /* 0x000fe20007ffe0ff */
[----:B------:R-:W-:Y:S01]  /*1750*/  IMAD.WIDE R6, R0, 0x2, R6 ;  /* 0x0000000200067825 */ /* 0x000fe200078e0206 */
[----:B------:R-:W-:Y:S02]  /*1760*/  BSSY.RECONVERGENT B1, `(.L_x_17) ;  /* 0x0000039000017945 */ /* 0x000fe40003800200 */
[C---:B------:R-:W-:Y:S01]  /*1770*/  IADD3 R8, P1, PT, R14.reuse, R11, RZ ;  /* 0x0000000b0e087210 */ /* 0x040fe20007f3e0ff */
[----:B------:R-:W-:Y:S01]  /*1780*/  IMAD.WIDE.U32 R14, R14, 0x2, RZ ;  /* 0x000000020e0e7825 */ /* 0x000fe200078e00ff */
[----:B------:R-:W-:Y:S02]  /*1790*/  LOP3.LUT R26, R5, 0x3, RZ, 0xc0, !PT ;  /* 0x00000003051a7812 */ /* 0x000fe400078ec0ff */
[----:B------:R-:W-:-:S02]  /*17a0*/  LEA.HI.X.SX32 R11, R11, RZ, 0x1, P1 ;  /* 0x000000ff0b0b7211 */ /* 0x000fc400008f0eff */
[----:B------:R-:W-:Y:S02]  /*17b0*/  IADD3 R27, P0, PT, R6, UR4, RZ ;  /* 0x00000004061b7c10 */ /* 0x000fe4000ff1e0ff */
[----:B------:R-:W-:Y:S02]  /*17c0*/  SHF.L.U64.HI R31, R8, 0x2, R11 ;  /* 0x00000002081f7819 */ /* 0x000fe4000001020b */
[C---:B------:R-:W-:Y:S02]  /*17d0*/  IADD3.X R5, PT, PT, R7.reuse, UR5, RZ, P0, !PT ;  /* 0x0000000507057c10 */ /* 0x040fe400087fe4ff */
[----:B-1----:R-:W-:Y:S02]  /*17e0*/  IADD3 R25, P2, PT, R6, UR10, RZ ;  /* 0x0000000a06197c10 */ /* 0x002fe4000ff5e0ff */
[----:B------:R-:W-:Y:S02]  /*17f0*/  SHF.L.U32 R8, R8, 0x2, RZ ;  /* 0x0000000208087819 */ /* 0x000fe400000006ff */
[----:B------:R-:W-:Y:S01]  /*1800*/  IADD3.X R29, PT, PT, R7, UR11, RZ, P2, !PT ;  /* 0x0000000b071d7c10 */ /* 0x000fe200097fe4ff */
[----:B0-----:R-:W-:-:S02]  /*1810*/  IMAD R24, R26, R3, R24 ;  /* 0x000000031a187224 */ /* 0x001fc400078e0218 */
[----:B------:R-:W-:-:S07]  /*1820*/  IMAD.MOV R26, RZ, RZ, -R26 ;  /* 0x000000ffff1a7224 */ /* 0x000fce00078e0a1a */
.L_x_18:
[C---:B0-----:R-:W-:Y:S02]  /*1830*/  IADD3 R12, P2, PT, R14.reuse, UR8, RZ ;  /* 0x000000080e0c7c10 */ /* 0x041fe4000ff5e0ff */
[C---:B------:R-:W-:Y:S02]  /*1840*/  IADD3 R20, P1, PT, R14.reuse, R25, RZ ;  /* 0x000000190e147210 */ /* 0x040fe40007f3e0ff */
[----:B------:R-:W-:Y:S02]  /*1850*/  IADD3 R10, P0, PT, R14, R16, RZ ;  /* 0x000000100e0a7210 */ /* 0x000fe40007f1e0ff */
[C---:B------:R-:W-:Y:S02]  /*1860*/  IADD3.X R13, PT, PT, R15.reuse, UR9, RZ, P2, !PT ;  /* 0x000000090f0d7c10 */ /* 0x040fe400097fe4ff */
[C---:B------:R-:W-:Y:S01]  /*1870*/  IADD3.X R21, PT, PT, R15.reuse, R29, RZ, P1, !PT ;  /* 0x0000001d0f157210 */ /* 0x040fe20000ffe4ff */
[----:B------:R-:W-:Y:S02]  /*1880*/  IMAD.X R11, R15, 0x1, R17, P0 ;  /* 0x000000010f0b7824 */ /* 0x000fe400000e0611 */
[----:B------:R-:W-:-:S02]  /*1890*/  IMAD.WIDE R6, R0, 0x2, R12 ;  /* 0x0000000200067825 */ /* 0x000fc400078e020c */
[----:B------:R-:W2:Y:S01]  /*18a0*/  LDG.E.U16.CONSTANT R20, desc[UR6][R20.64] ;  /* 0x0000000614147981 */ /* 0x000ea2000c1e9500 */
[----:B------:R-:W-:-:S03]  /*18b0*/  IADD3 R22, P1, PT, R8, UR14, RZ ;  /* 0x0000000e08167c10 */ /* 0x000fc6000ff3e0ff */
[----:B------:R-:W3:Y:S04]  /*18c0*/  LDG.E.U16.CONSTANT R10, desc[UR6][R10.64] ;  /* 0x000000060a0a7981 */ /* 0x000ee8000c1e9500 */
[----:B------:R-:W4:Y:S04]  /*18d0*/  LDG.E.U16.CONSTANT R12, desc[UR6][R12.64] ;  /* 0x000000060c0c7981 */ /* 0x000f28000c1e9500 */
[----:B------:R-:W5:Y:S01]  /*18e0*/  LDG.E.U16.CONSTANT R6, desc[UR6][R6.64] ;  /* 0x0000000606067981 */ /* 0x000f62000c1e9500 */
[----:B------:R-:W-:Y:S02]  /*18f0*/  IADD3 R32, P0, PT, R8, UR12, RZ ;  /* 0x0000000c08207c10 */ /* 0x000fe4000ff1e0ff */
[----:B------:R-:W-:-:S02]  /*1900*/  IADD3.X R23, PT, PT, R31, UR15, RZ, P1, !PT ;  /* 0x0000000f1f177c10 */ /* 0x000fc40008ffe4ff */
[----:B------:R-:W-:-:S03]  /*1910*/  IADD3.X R33, PT, PT, R31, UR13, RZ, P0, !PT ;  /* 0x0000000d1f217c10 */ /* 0x000fc600087fe4ff */
[----:B------:R-:W5:Y:S04]  /*1920*/  LDG.E.CONSTANT R22, desc[UR6][R22.64] ;  /* 0x0000000616167981 */ /* 0x000f68000c1e9900 */
[----:B------:R-:W5:Y:S01]  /*1930*/  LDG.E.CONSTANT R32, desc[UR6][R32.64] ;  /* 0x0000000620207981 */ /* 0x000f62000c1e9900 */
[----:B------:R-:W-:Y:S01]  /*1940*/  VIADD R26, R26, 0x1 ;  /* 0x000000011a1a7836 */ /* 0x000fe20000000000 */
[----:B------:R-:W-:-:S05]  /*1950*/  MOV R30, R8 ;  /* 0x00000008001e7202 */ /* 0x000fca0000000f00 */
[----:B------:R-:W-:-:S04]  /*1960*/  IMAD.WIDE.U32 R30, R3, 0x4, R30 ;  /* 0x00000004031e7825 */ /* 0x000fc800078e001e */
[----:B------:R-:W-:Y:S02]  /*1970*/  IMAD.MOV.U32 R8, RZ, RZ, R30 ;  /* 0x000000ffff087224 */ /* 0x000fe400078e001e */
[----:B--2---:R-:W-:Y:S02]  /*1980*/  HADD2.F32 R35, -RZ, R20.H0_H0 ;  /* 0x20000014ff237230 */ /* 0x004fe40000004100 */
[----:B---3--:R-:W-:Y:S02]  /*1990*/  HADD2.F32 R21, -RZ, R10.H0_H0 ;  /* 0x2000000aff157230 */ /* 0x008fe40000004100 */
[----:B----4-:R-:W-:Y:S02]  /*19a0*/  HADD2.F32 R10, -RZ, R12.H0_H0 ;  /* 0x2000000cff0a7230 */ /* 0x010fe40000004100 */
[C---:B------:R-:W-:Y:S01]  /*19b0*/  FMUL R12, R4.reuse, R35 ;  /* 0x00000023040c7220 */ /* 0x040fe20000400000 */
[----:B------:R-:W-:Y:S01]  /*19c0*/  FMUL R21, R4, R21 ;  /* 0x0000001504157220 */ /* 0x000fe20000400000 */
[----:B-----5:R-:W-:Y:S01]  /*19d0*/  HADD2.F32 R11, -RZ, R6.H0_H0 ;  /* 0x20000006ff0b7230 */ /* 0x020fe20000004100 */
[----:B------:R-:W-:-:S02]  /*19e0*/  IADD3 R6, P0, PT, R14, R18, RZ ;  /* 0x000000120e067210 */ /* 0x000fc40007f1e0ff */
[----:B------:R-:W-:Y:S02]  /*19f0*/  FMUL R10, R10, R21 ;  /* 0x000000150a0a7220 */ /* 0x000fe40000400000 */
[----:B------:R-:W-:-:S04]  /*1a00*/  FMUL R11, R11, R12 ;  /* 0x0000000c0b0b7220 */ /* 0x000fc80000400000 */
[-C--:B------:R-:W-:Y:S01]  /*1a10*/  FMUL R7, R11, R22.reuse ;  /* 0x000000160b077220 */ /* 0x080fe20000400000 */
[----:B------:R-:W-:-:S03]  /*1a20*/  FMUL R22, R10, R22 ;  /* 0x000000160a167220 */ /* 0x000fc60000400000 */
[-C--:B------:R-:W-:Y:S01]  /*1a30*/  FFMA R7, R10, R32.reuse, -R7 ;  /* 0x000000200a077223 */ /* 0x080fe20000000807 */
[----:B------:R-:W-:Y:S01]  /*1a40*/  FFMA R22, R11, R32, R22 ;  /* 0x000000200b167223 */ /* 0x000fe20000000016 */
[----:B------:R-:W-:-:S03]  /*1a50*/  IADD3 R10, P1, PT, R14, R27, RZ ;  /* 0x0000001b0e0a7210 */ /* 0x000fc60007f3e0ff */
[----:B------:R-:W-:Y:S01]  /*1a60*/  F2FP.F16.F32.PACK_AB R12, RZ, R7 ;  /* 0x00000007ff0c723e */ /* 0x000fe200000000ff */
[C---:B------:R-:W-:Y:S01]  /*1a70*/  IMAD.X R7, R15.reuse, 0x1, R19, P0 ;  /* 0x000000010f077824 */ /* 0x040fe200000e0613 */
[----:B------:R-:W-:Y:S02]  /*1a80*/  F2FP.F16.F32.PACK_AB R22, RZ, R22 ;  /* 0x00000016ff16723e */ /* 0x000fe400000000ff */
[----:B------:R-:W-:Y:S01]  /*1a90*/  IADD3.X R11, PT, PT, R15, R5, RZ, P1, !PT ;  /* 0x000000050f0b7210 */ /* 0x000fe20000ffe4ff */
[----:B------:R-:W-:Y:S01]  /*1aa0*/  IMAD.WIDE.U32 R14, R3, 0x2, R14 ;  /* 0x00000002030e7825 */ /* 0x000fe200078e000e */
[----:B------:R0:W-:Y:S01]  /*1ab0*/  STG.E.U16 desc[UR6][R6.64], R12 ;  /* 0x0000000c06007986 */ /* 0x0001e2000c101506 */
[----:B------:R-:W-:-:S03]  /*1ac0*/  ISETP.NE.AND P0, PT, R26, RZ, PT ;  /* 0x000000ff1a00720c */ /* 0x000fc60003f05270 */
[----:B------:R0:W-:Y:S10]  /*1ad0*/  STG.E.U16 desc[UR6][R10.64], R22 ;  /* 0x000000160a007986 */ /* 0x0001f4000c101506 */
[----:B------:R-:W-:Y:S05]  /*1ae0*/  @P0 BRA `(.L_x_18) ;  /* 0xfffffffc00500947 */ /* 0x000fea000383ffff */
[----:B------:R-:W-:Y:S05]  /*1af0*/  BSYNC.RECONVERGENT B1 ;  /* 0x0000000000017941 */ /* 0x000fea0003800200 */
.L_x_17:
[----:B------:R-:W-:-:S07]  /*1b00*/  MOV R14, R24 ;  /* 0x00000018000e7202 */ /* 0x000fce0000000f00 */
.L_x_16:
[----:B------:R-:W-:Y:S05]  /*1b10*/  BSYNC.RECONVERGENT B0 ;  /* 0x0000000000007941 */ /* 0x000fea0003800200 */
.L_x_15:
[----:B------:R-:W-:-:S13]  /*1b20*/  ISETP.GE.U32.AND P0, PT, R2, 0x3, PT ;  /* 0x000000030200780c */ /* 0x000fda0003f06070 */
[----:B------:R-:W-:Y:S05]  /*1b30*/  @!P0 EXIT ;  /* 0x000000000000894d */ /* 0x000fea0003800000 */
[C---:B0-----:R-:W-:Y:S01]  /*1b40*/  IMAD.SHL.U32 R6, R3.reuse, 0x2, RZ ;  /* 0x0000000203067824 */ /* 0x041fe200078e00ff */
[----:B------:R-:W-:Y:S01]  /*1b50*/  IADD3 R8, PT, PT, R14, R3, RZ ;  /* 0x000000030e087210 */ /* 0x000fe20007ffe0ff */
[----:B-----5:R-:W-:Y:S01]  /*1b60*/  IMAD R5, R0, R9, RZ ;  /* 0x0000000900057224 */ /* 0x020fe200078e02ff */
[----:B------:R-:W0:Y:S01]  /*1b70*/  LDCU.128 UR8, c[0x0][0x3b0] ;  /* 0x00007600ff0877ac */ /* 0x000e220008000c00 */
[--C-:B------:R-:W-:Y:S01]  /*1b80*/  IMAD R12, R3, 0x3, R14.reuse ;  /* 0x00000003030c7824 */ /* 0x100fe200078e020e */
[----:B------:R-:W-:Y:S01]  /*1b90*/  IADD3 R2, PT, PT, R14, R6, RZ ;  /* 0x000000060e027210 */ /* 0x000fe20007ffe0ff */
[----:B------:R-:W-:-:S07]  /*1ba0*/  IMAD.IADD R10, R0, 0x1, R14 ;  /* 0x00000001000a7824 */ /* 0x000fce00078e020e */
.L_x_19:
[----:B------:R-:W1:Y:S01]  /*1bb0*/  LDC.64 R20, c[0x0][0x3a0] ;  /* 0x0000e800ff147b82 */ /* 0x000e620000000a00 */
[C---:B------:R-:W-:Y:S01]  /*1bc0*/  IADD3 R7, P0, PT, R5.reuse, R14, RZ ;  /* 0x0000000e05077210 */ /* 0x040fe20007f1e0ff */
[----:B------:R-:W-:Y:S01]  /*1bd0*/  IMAD.WIDE.U32 R36, R14, 0x2, R16 ;  /* 0x000000020e247825 */ /* 0x000fe200078e0010 */
[----:B------:R-:W-:Y:S02]  /*1be0*/  SHF.R.S32.HI R32, RZ, 0x1f, R5 ;  /* 0x0000001fff207819 */ /* 0x000fe40000011405 */
[----:B------:R-:W-:Y:S01]  /*1bf0*/  IADD3 R30, P1, PT, R5, R8, RZ ;  /* 0x00000008051e7210 */ /* 0x000fe20007f3e0ff */
[C---:B------:R-:W-:Y:S01]  /*1c00*/  IMAD.SHL.U32 R24, R7.reuse, 0x4, RZ ;  /* 0x0000000407187824 */ /* 0x040fe200078e00ff */
[----:B------:R-:W2:Y:S01]  /*1c10*/  LDG.E.U16.CONSTANT R33, desc[UR6][R36.64] ;  /* 0x0000000624217981 */ /* 0x000ea2000c1e9500 */
[----:B------:R-:W-:Y:S01]  /*1c20*/  IMAD.X R22, RZ, RZ, R32, P0 ;  /* 0x000000ffff167224 */ /* 0x000fe200000e0620 */
[----:B------:R-:W-:Y:S02]  /*1c30*/  IADD3.X R13, PT, PT, RZ, R32, RZ, P1, !PT ;  /* 0x00000020ff0d7210 */ /* 0x000fe40000ffe4ff */
[----:B0-----:R-:W-:Y:S01]  /*1c40*/  IADD3 R26, P0, PT, R24, UR8, RZ ;  /* 0x00000008181a7c10 */ /* 0x001fe2000ff1e0ff */
[----:B------:R-:W-:Y:S01]  /*1c50*/  IMAD.WIDE R34, R10, 0x2, R16 ;  /* 0x000000020a227825 */ /* 0x000fe200078e0210 */
[----:B------:R-:W-:-:S02]  /*1c60*/  SHF.L.U64.HI R7, R7, 0x2, R22 ;  /* 0x0000000207077819 */ /* 0x000fc40000010216 */
[----:B------:R-:W-:Y:S02]  /*1c70*/  IADD3 R24, P1, PT, R24, UR10, RZ ;  /* 0x0000000a18187c10 */ /* 0x000fe4000ff3e0ff */
[C---:B------:R-:W-:Y:S01]  /*1c80*/  SHF.L.U64.HI R13, R30.reuse, 0x2, R13 ;  /* 0x000000021e0d7819 */ /* 0x040fe2000001020d */
[----:B------:R-:W3:Y:S01]  /*1c90*/  LDG.E.U16.CONSTANT R15, desc[UR6][R34.64] ;  /* 0x00000006220f7981 */ /* 0x000ee2000c1e9500 */
[C---:B------:R-:W-:Y:S02]  /*1ca0*/  IADD3.X R25, PT, PT, R7.reuse, UR11, RZ, P1, !PT ;  /* 0x0000000b07197c10 */ /* 0x040fe40008ffe4ff */
[----:B------:R-:W-:Y:S02]  /*1cb0*/  SHF.L.U32 R30, R30, 0x2, RZ ;  /* 0x000000021e1e7819 */ /* 0x000fe400000006ff */
[----:B------:R-:W-:Y:S01]  /*1cc0*/  IADD3.X R27, PT, PT, R7, UR9, RZ, P0, !PT ;  /* 0x00000009071b7c10 */ /* 0x000fe200087fe4ff */
[----:B-1----:R-:W-:Y:S01]  /*1cd0*/  IMAD.WIDE R28, R10, 0x2, R20 ;  /* 0x000000020a1c7825 */ /* 0x002fe200078e0214 */
[----:B------:R-:W-:Y:S01]  /*1ce0*/  IADD3 R22, P2, PT, R30, UR8, RZ ;  /* 0x000000081e167c10 */ /* 0x000fe2000ff5e0ff */
[----:B------:R0:W4:Y:S04]  /*1cf0*/  LDG.E.CONSTANT R11, desc[UR6][R24.64] ;  /* 0x00000006180b7981 */ /* 0x000128000c1e9900 */
[----:B------:R-:W5:Y:S01]  /*1d00*/  LDG.E.U16.CONSTANT R36, desc[UR6][R28.64] ;  /* 0x000000061c247981 */ /* 0x000f62000c1e9500 */
[----:B------:R-:W-:-:S03]  /*1d10*/  IADD3.X R23, PT, PT, R13, UR9, RZ, P2, !PT ;  /* 0x000000090d177c10 */ /* 0x000fc600097fe4ff */
[----:B------:R1:W4:Y:S01]  /*1d20*/  LDG.E.CONSTANT R7, desc[UR6][R26.64] ;  /* 0x000000061a077981 */ /* 0x000322000c1e9900 */
[----:B0-----:R-:W-:-:S03]  /*1d30*/  IMAD.WIDE.U32 R24, R14, 0x2, R20 ;  /* 0x000000020e187825 */ /* 0x001fc600078e0014 */
[----:B------:R0:W4:Y:S04]  /*1d40*/  LDG.E.CONSTANT R9, desc[UR6][R22.64] ;  /* 0x0000000616097981 */ /* 0x000128000c1e9900 */
[----:B------:R0:W4:Y:S01]  /*1d50*/  LDG.E.U16.CONSTANT R37, desc[UR6][R24.64] ;  /* 0x0000000618257981 */ /* 0x000122000c1e9500 */
[----:B-1----:R-:W-:-:S05]  /*1d60*/  IADD3 R26, P0, PT, R6, R34, RZ ;  /* 0x00000022061a7210 */ /* 0x002fca0007f1e0ff */
[----:B------:R-:W-:Y:S01]  /*1d70*/  IMAD.X R27, RZ, RZ, R35, P0 ;  /* 0x000000ffff1b7224 */ /* 0x000fe200000e0623 */
[----:B0-----:R-:W-:Y:S01]  /*1d80*/  IADD3 R22, P0, PT, R6, R28, RZ ;  /* 0x0000001c06167210 */ /* 0x001fe20007f1e0ff */
[----:B------:R-:W-:-:S04]  /*1d90*/  IMAD.WIDE.U32 R34, R8, 0x2, R20 ;  /* 0x0000000208227825 */ /* 0x000fc800078e0014 */
[----:B------:R-:W-:Y:S01]  /*1da0*/  IMAD.WIDE.U32 R24, R8, 0x2, R16 ;  /* 0x0000000208187825 */ /* 0x000fe200078e0010 */
[----:B------:R-:W-:Y:S01]  /*1db0*/  IADD3.X R23, PT, PT, RZ, R29, RZ, P0, !PT ;  /* 0x0000001dff177210 */ /* 0x000fe200007fe4ff */
[----:B------:R-:W4:Y:S01]  /*1dc0*/  LDG.E.U16.CONSTANT R28, desc[UR6][R26.64] ;  /* 0x000000061a1c7981 */ /* 0x000f22000c1e9500 */
[----:B------:R-:W-:-:S03]  /*1dd0*/  IADD3 R30, P1, PT, R30, UR10, RZ ;  /* 0x0000000a1e1e7c10 */ /* 0x000fc6000ff3e0ff */
[----:B------:R-:W4:Y:S04]  /*1de0*/  LDG.E.U16.CONSTANT R24, desc[UR6][R24.64] ;  /* 0x0000000618187981 */ /* 0x000f28000c1e9500 */
[----:B------:R-:W4:Y:S04]  /*1df0*/  LDG.E.U16.CONSTANT R34, desc[UR6][R34.64] ;  /* 0x0000000622227981 */ /* 0x000f28000c1e9500 */
[----:B------:R-:W4:Y:S01]  /*1e00*/  LDG.E.U16.CONSTANT R29, desc[UR6][R22.64] ;  /* 0x00000006161d7981 */ /* 0x000f22000c1e9500 */
[----:B------:R-:W-:-:S05]  /*1e10*/  IADD3.X R31, PT, PT, R13, UR11, RZ, P1, !PT ;  /* 0x0000000b0d1f7c10 */ /* 0x000fca0008ffe4ff */
[----:B------:R0:W4:Y:S01]  /*1e20*/  LDG.E.CONSTANT R13, desc[UR6][R30.64] ;  /* 0x000000061e0d7981 */ /* 0x000122000c1e9900 */
[----:B--2---:R-:W-:Y:S02]  /*1e30*/  HADD2.F32 R33, -RZ, R33.H0_H0 ;  /* 0x20000021ff217230 */ /* 0x004fe40000004100 */
[----:B---3--:R-:W-:-:S05]  /*1e40*/  HADD2.F32 R15, -RZ, R15.H0_H0 ;  /* 0x2000000fff0f7230 */ /* 0x008fca0000004100 */
[----:B------:R-:W-:Y:S01]  /*1e50*/  FMUL R15, R4, R15 ;  /* 0x0000000f040f7220 */ /* 0x000fe20000400000 */
[----:B-----5:R-:W-:-:S05]  /*1e60*/  HADD2.F32 R36, -RZ, R36.H0_H0 ;  /* 0x20000024ff247230 */ /* 0x020fca0000004100 */
[----:B0-----:R-:W-:Y:S01]  /*1e70*/  FMUL R30, R36, R15 ;  /* 0x0000000f241e7220 */ /* 0x001fe20000400000 */
[----:B------:R-:W-:Y:S01]  /*1e80*/  FMUL R36, R4, R33 ;  /* 0x0000002104247220 */ /* 0x000fe20000400000 */
[----:B----4-:R-:W-:Y:S02]  /*1e90*/  HADD2.F32 R37, -RZ, R37.H0_H0 ;  /* 0x20000025ff257230 */ /* 0x010fe40000004100 */
[----:B------:R-:W-:-:S03]  /*1ea0*/  FMUL R25, R30, R11 ;  /* 0x0000000b1e197220 */ /* 0x000fc60000400000 */
[----:B------:R-:W-:-:S04]  /*1eb0*/  FMUL R36, R37, R36 ;  /* 0x0000002425247220 */ /* 0x000fc80000400000 */
[C---:B------:R-:W-:Y:S01]  /*1ec0*/  FMUL R15, R36.reuse, R11 ;  /* 0x0000000b240f7220 */ /* 0x040fe20000400000 */
[-C--:B------:R-:W-:Y:S01]  /*1ed0*/  FFMA R11, R36, R7.reuse, -R25 ;  /* 0x00000007240b7223 */ /* 0x080fe20000000819 */
[----:B------:R-:W-:Y:S02]  /*1ee0*/  HADD2.F32 R31, -RZ, R28.H0_H0 ;  /* 0x2000001cff1f7230 */ /* 0x000fe40000004100 */
[----:B------:R-:W-:Y:S01]  /*1ef0*/  FFMA R15, R30, R7, R15 ;  /* 0x000000071e0f7223 */ /* 0x000fe2000000000f */
[----:B------:R-:W-:Y:S01]  /*1f00*/  HADD2.F32 R25, -RZ, R24.H0_H0 ;  /* 0x20000018ff197230 */ /* 0x000fe20000004100 */
[----:B------:R-:W-:Y:S01]  /*1f10*/  F2FP.F16.F32.PACK_AB R7, RZ, R11 ;  /* 0x0000000bff07723e */ /* 0x000fe200000000ff */
[----:B------:R-:W-:Y:S02]  /*1f20*/  HADD2.F32 R28, -RZ, R34.H0_H0 ;  /* 0x20000022ff1c7230 */ /* 0x000fe40000004100 */
[C---:B------:R-:W-:Y:S01]  /*1f30*/  FMUL R34, R4.reuse, R31 ;  /* 0x0000001f04227220 */ /* 0x040fe20000400000 */
[----:B------:R-:W-:Y:S01]  /*1f40*/  HADD2.F32 R29, -RZ, R29.H0_H0 ;  /* 0x2000001dff1d7230 */ /* 0x000fe20000004100 */
[----:B------:R-:W-:Y:S01]  /*1f50*/  IADD3 R11, P0, PT, R5, R2, RZ ;  /* 0x00000002050b7210 */ /* 0x000fe20007f1e0ff */
[----:B------:R-:W-:Y:S01]  /*1f60*/  FMUL R25, R4, R25 ;  /* 0x0000001904197220 */ /* 0x000fe20000400000 */
[----:B------:R-:W-:-:S02]  /*1f70*/  F2FP.F16.F32.PACK_AB R15, RZ, R15 ;  /* 0x0000000fff0f723e */ /* 0x000fc400000000ff */
[----:B------:R-:W-:Y:S01]  /*1f80*/  FMUL R34, R29, R34 ;  /* 0x000000221d227220 */ /* 0x000fe20000400000 */
[----:B------:R-:W-:Y:S01]  /*1f90*/  FMUL R28, R28, R25 ;  /* 0x000000191c1c7220 */ /* 0x000fe20000400000 */
[----:B------:R-:W-:Y:S02]  /*1fa0*/  IMAD.X R36, RZ, RZ, R32, P0 ;  /* 0x000000ffff247224 */ /* 0x000fe400000e0620 */
[----:B------:R-:W-:Y:S01]  /*1fb0*/  FMUL R25, R34, R13 ;  /* 0x0000000d22197220 */ /* 0x000fe20000400000 */
[----:B------:R-:W-:Y:S02]  /*1fc0*/  PRMT R33, R15, 0x7610, R33 ;  /* 0x000076100f217816 */ /* 0x000fe40000000021 */
[----:B------:R-:W-:Y:S01]  /*1fd0*/  PRMT R29, R7, 0x7610, R29 ;  /* 0x00007610071d7816 */ /* 0x000fe2000000001d */
[----:B------:R-:W-:Y:S01]  /*1fe0*/  FFMA R7, R28, R9, -R25 ;  /* 0x000000091c077223 */ /* 0x000fe20000000819 */
[C---:B------:R-:W-:Y:S02]  /*1ff0*/  SHF.L.U32 R15, R11.reuse, 0x2, RZ ;  /* 0x000000020b0f7819 */ /* 0x040fe400000006ff */
[----:B------:R-:W-:Y:S01]  /*2000*/  SHF.L.U64.HI R11, R11, 0x2, R36 ;  /* 0x000000020b0b7819 */ /* 0x000fe20000010224 */
[----:B------:R-:W-:Y:S01]  /*2010*/  IMAD.WIDE.U32 R30, R14, 0x2, R18 ;  /* 0x000000020e1e7825 */ /* 0x000fe200078e0012 */
[----:B------:R-:W-:-:S03]  /*2020*/  IADD3 R36, P0, PT, R6, R26, RZ ;  /* 0x0000001a06247210 */ /* 0x000fc60007f1e0ff */
[----:B------:R-:W-:Y:S01]  /*2030*/  IMAD.WIDE R24, R10, 0x2, R18 ;  /* 0x000000020a187825 */ /* 0x000fe200078e0212 */
[----:B------:R-:W-:Y:S01]  /*2040*/  F2FP.F16.F32.PACK_AB R7, RZ, R7 ;  /* 0x00000007ff07723e */ /* 0x000fe200000000ff */
[----:B------:R0:W-:Y:S02]  /*2050*/  STG.E.U16 desc[UR6][R30.64], R29 ;  /* 0x0000001d1e007986 */ /* 0x0001e4000c101506 */
[----:B------:R-:W-:Y:S01]  /*2060*/  IMAD.X R37, RZ, RZ, R27, P0 ;  /* 0x000000ffff257224 */ /* 0x000fe200000e061b */
[C---:B------:R-:W-:Y:S01]  /*2070*/  IADD3 R26, P0, PT, R6.reuse, R36, RZ ;  /* 0x00000024061a7210 */ /* 0x040fe20007f1e0ff */
[----:B------:R1:W-:Y:S01]  /*2080*/  STG.E.U16 desc[UR6][R24.64], R33 ;  /* 0x0000002118007986 */ /* 0x0003e2000c101506 */
[----:B------:R-:W-:Y:S02]  /*2090*/  PRMT R35, R7, 0x7610, R35 ;  /* 0x0000761007237816 */ /* 0x000fe40000000023 */
[----:B------:R-:W-:Y:S01]  /*20a0*/  IADD3.X R27, PT, PT, RZ, R37, RZ, P0, !PT ;  /* 0x00000025ff1b7210 */ /* 0x000fe200007fe4ff */
[----:B------:R2:W3:Y:S01]  /*20b0*/  LDG.E.U16.CONSTANT R7, desc[UR6][R36.64] ;  /* 0x0000000624077981 */ /* 0x0004e2000c1e9500 */
[----:B------:R-:W-:-:S02]  /*20c0*/  IADD3 R22, P0, PT, R6, R22, RZ ;  /* 0x0000001606167210 */ /* 0x000fc40007f1e0ff */
[----:B0-----:R-:W-:Y:S01]  /*20d0*/  IADD3 R30, P1, PT, R15, UR10, RZ ;  /* 0x0000000a0f1e7c10 */ /* 0x001fe2000ff3e0ff */
[----:B------:R0:W4:Y:S01]  /*20e0*/  LDG.E.U16.CONSTANT R29, desc[UR6][R26.64] ;  /* 0x000000061a1d7981 */ /* 0x000122000c1e9500 */
[----:B-1----:R-:W-:Y:S02]  /*20f0*/  IMAD.WIDE.U32 R24, R8, 0x2, R18 ;  /* 0x0000000208187825 */ /* 0x002fe400078e0012 */
[----:B------:R-:W-:-:S03]  /*2100*/  IADD3.X R31, PT, PT, R11, UR11, RZ, P1, !PT ;  /* 0x0000000b0b1f7c10 */ /* 0x000fc60008ffe4ff */
[----:B------:R1:W-:Y:S01]  /*2110*/  STG.E.U16 desc[UR6][R24.64], R35 ;  /* 0x0000002318007986 */ /* 0x0003e2000c101506 */
[----:B--2---:R-:W-:-:S03]  /*2120*/  IMAD.WIDE.U32 R36, R2, 0x2, R16 ;  /* 0x0000000202247825 */ /* 0x004fc600078e0010 */
[----:B------:R-:W2:Y:S01]  /*2130*/  LDG.E.CONSTANT R30, desc[UR6][R30.64] ;  /* 0x000000061e1e7981 */ /* 0x000ea2000c1e9900 */
[----:B0-----:R-:W-:-:S04]  /*2140*/  IMAD.WIDE.U32 R26, R2, 0x2, R20 ;  /* 0x00000002021a7825 */ /* 0x001fc800078e0014 */
[----:B------:R-:W-:Y:S02]  /*2150*/  IMAD.X R23, RZ, RZ, R23, P0 ;  /* 0x000000ffff177224 */ /* 0x000fe400000e0617 */
[C---:B-1----:R-:W-:Y:S01]  /*2160*/  IMAD.WIDE.U32 R24, R12.reuse, 0x2, R16 ;  /* 0x000000020c187825 */ /* 0x042fe200078e0010 */
[----:B------:R-:W-:Y:S01]  /*2170*/  IADD3 R33, P0, PT, R5, R12, RZ ;  /* 0x0000000c05217210 */ /* 0x000fe20007f1e0ff */
[----:B------:R0:W5:Y:S02]  /*2180*/  LDG.E.U16.CONSTANT R31, desc[UR6][R36.64] ;  /* 0x00000006241f7981 */ /* 0x000164000c1e9500 */
[----:B------:R-:W-:Y:S02]  /*2190*/  IMAD.WIDE.U32 R20, R12, 0x2, R20 ;  /* 0x000000020c147825 */ /* 0x000fe400078e0014 */
[----:B------:R-:W2:Y:S04]  /*21a0*/  LDG.E.U16.CONSTANT R24, desc[UR6][R24.64] ;  /* 0x0000000618187981 */ /* 0x000ea8000c1e9500 */
[----:B------:R1:W2:Y:S01]  /*21b0*/  LDG.E.U16.CONSTANT R35, desc[UR6][R20.64] ;  /* 0x0000000614237981 */ /* 0x0002a2000c1e9500 */
[----:B0-----:R-:W-:-:S03]  /*21c0*/  IADD3 R36, P1, PT, R6, R22, RZ ;  /* 0x0000001606247210 */ /* 0x001fc60007f3e0ff */
[----:B------:R0:W2:Y:S04]  /*21d0*/  LDG.E.U16.CONSTANT R26, desc[UR6][R26.64] ;  /* 0x000000061a1a7981 */ /* 0x0000a8000c1e9500 */
[----:B------:R0:W2:Y:S01]  /*21e0*/  LDG.E.U16.CONSTANT R25, desc[UR6][R22.64] ;  /* 0x0000000616197981 */ /* 0x0000a2000c1e9500 */
[----:B-1----:R-:W-:Y:S02]  /*21f0*/  IADD3.X R20, PT, PT, RZ, R32, RZ, P0, !PT ;  /* 0x00000020ff147210 */ /* 0x002fe400007fe4ff */
[----:B------:R-:W-:Y:S02]  /*2200*/  IADD3 R32, P0, PT, R15, UR8, RZ ;  /* 0x000000080f207c10 */ /* 0x000fe4000ff1e0ff */
[C---:B0-----:R-:W-:Y:S01]  /*2210*/  SHF.L.U32 R27, R33.reuse, 0x2, RZ ;  /* 0x00000002211b7819 */ /* 0x041fe200000006ff */
[----:B------:R-:W-:Y:S01]  /*2220*/  IMAD.X R37, RZ, RZ, R23, P1 ;  /* 0x000000ffff257224 */ /* 0x000fe200008e0617 */
[----:B------:R-:W-:-:S02]  /*2230*/  SHF.L.U64.HI R15, R33, 0x2, R20 ;  /* 0x00000002210f7819 */ /* 0x000fc40000010214 */
[----:B------:R-:W-:Y:S02]  /*2240*/  IADD3.X R33, PT, PT, R11, UR9, RZ, P0, !PT ;  /* 0x000000090b217c10 */ /* 0x000fe400087fe4ff */
[----:B------:R-:W-:Y:S01]  /*2250*/  IADD3 R20, P0, PT, R27, UR10, RZ ;  /* 0x0000000a1b147c10 */ /* 0x000fe2000ff1e0ff */
[----:B------:R-:W2:Y:S03]  /*2260*/  LDG.E.U16.CONSTANT R36, desc[UR6][R36.64] ;  /* 0x0000000624247981 */ /* 0x000ea6000c1e9500 */
[----:B------:R-:W-:Y:S01]  /*2270*/  IADD3.X R21, PT, PT, R15, UR11, RZ, P0, !PT ;  /* 0x0000000b0f157c10 */ /* 0x000fe200087fe4ff */
[----:B------:R-:W2:Y:S01]  /*2280*/  LDG.E.CONSTANT R11, desc[UR6][R32.64] ;  /* 0x00000006200b7981 */ /* 0x000ea2000c1e9900 */
[----:B------:R-:W-:-:S03]  /*2290*/  IADD3 R22, P0, PT, R27, UR8, RZ ;  /* 0x000000081b167c10 */ /* 0x000fc6000ff1e0ff */
[----:B------:R0:W2:Y:S01]  /*22a0*/  LDG.E.CONSTANT R27, desc[UR6][R20.64] ;  /* 0x00000006141b7981 */ /* 0x0000a2000c1e9900 */
[----:B------:R-:W-:-:S05]  /*22b0*/  IADD3.X R23, PT, PT, R15, UR9, RZ, P0, !PT ;  /* 0x000000090f177c10 */ /* 0x000fca00087fe4ff */
[----:B------:R-:W2:Y:S01]  /*22c0*/  LDG.E.CONSTANT R22, desc[UR6][R22.64] ;  /* 0x0000000616167981 */ /* 0x000ea2000c1e9900 */
[----:B0-----:R-:W-:-:S04]  /*22d0*/  IMAD.WIDE R20, R10, 0x2, R18 ;  /* 0x000000020a147825 */ /* 0x001fc800078e0212 */
[----:B------:R-:W-:Y:S01]  /*22e0*/  FMUL R13, R28, R13 ;  /* 0x0000000d1c0d7220 */ /* 0x000fe20000400000 */
[----:B------:R-:W-:-:S03]  /*22f0*/  IADD3 R32, P0, PT, R6, R20, RZ ;  /* 0x0000001406207210 */ /* 0x000fc60007f1e0ff */
[----:B------:R-:W-:-:S05]  /*2300*/  FFMA R9, R34, R9, R13 ;  /* 0x0000000922097223 */ /* 0x000fca000000000d */
[----:B------:R-:W-:Y:S01]  /*2310*/  F2FP.F16.F32.PACK_AB R9, RZ, R9 ;  /* 0x00000009ff09723e */ /* 0x000fe200000000ff */
[----:B------:R-:W-:-:S03]  /*2320*/  IMAD.X R33, RZ, RZ, R21, P0 ;  /* 0x000000ffff217224 */ /* 0x000fc600000e0615 */
[----:B------:R-:W-:-:S05]  /*2330*/  PRMT R21, R9, 0x7610, R21 ;  /* 0x0000761009157816 */ /* 0x000fca0000000015 */
[----:B------:R0:W-:Y:S01]  /*2340*/  STG.E.U16 desc[UR6][R32.64], R21 ;  /* 0x0000001520007986 */ /* 0x0001e2000c101506 */
[----:B------:R-:W-:-:S04]  /*2350*/  IADD3 R14, PT, PT, R3, R14, R3 ;  /* 0x0000000e030e7210 */ /* 0x000fc80007ffe003 */
[C---:B------:R-:W-:Y:S01]  /*2360*/  IADD3 R14, PT, PT, R3.reuse, R14, R3 ;  /* 0x0000000e030e7210 */ /* 0x040fe20007ffe003 */
[----:B------:R-:W-:Y:S02]  /*2370*/  IMAD R8, R3, 0x4, R8 ;  /* 0x0000000403087824 */ /* 0x000fe400078e0208 */
[----:B---3--:R-:W-:-:S05]  /*2380*/  HADD2.F32 R7, -RZ, R7.H0_H0 ;  /* 0x20000007ff077230 */ /* 0x008fca0000004100 */
[----:B------:R-:W-:Y:S01]  /*2390*/  FMUL R20, R4, R7 ;  /* 0x0000000704147220 */ /* 0x000fe20000400000 */
[----:B----4-:R-:W-:-:S05]  /*23a0*/  HADD2.F32 R29, -RZ, R29.H0_H0 ;  /* 0x2000001dff1d7230 */ /* 0x010fca0000004100 */
[----:B------:R-:W-:Y:S01]  /*23b0*/  FMUL R29, R4, R29 ;  /* 0x0000001d041d7220 */ /* 0x000fe20000400000 */
[----:B-----5:R-:W-:Y:S02]  /*23c0*/  HADD2.F32 R31, -RZ, R31.H0_H0 ;  /* 0x2000001fff1f7230 */ /* 0x020fe40000004100 */
[----:B--2---:R-:W-:-:S03]  /*23d0*/  HADD2.F32 R15, -RZ, R24.H0_H0 ;  /* 0x20000018ff0f7230 */ /* 0x004fc60000004100 */
[----:B------:R-:W-:Y:S01]  /*23e0*/  FMUL R28, R4, R31 ;  /* 0x0000001f041c7220 */ /* 0x000fe20000400000 */
[----:B------:R-:W-:Y:S02]  /*23f0*/  HADD2.F32 R13, -RZ, R26.H0_H0 ;  /* 0x2000001aff0d7230 */ /* 0x000fe40000004100 */
[----:B------:R-:W-:-:S03]  /*2400*/  HADD2.F32 R25, -RZ, R25.H0_H0 ;  /* 0x20000019ff197230 */ /* 0x000fc60000004100 */
[----:B------:R-:W-:Y:S02]  /*2410*/  FMUL R13, R13, R28 ;  /* 0x0000001c0d0d7220 */ /* 0x000fe40000400000 */
[----:B------:R-:W-:Y:S01]  /*2420*/  FMUL R7, R25, R20 ;  /* 0x0000001419077220 */ /* 0x000fe20000400000 */
[----:B------:R-:W-:Y:S02]  /*2430*/  HADD2.F32 R35, -RZ, R35.H0_H0 ;  /* 0x20000023ff237230 */ /* 0x000fe40000004100 */
[----:B------:R-:W-:Y:S01]  /*2440*/  FMUL R24, R4, R15 ;  /* 0x0000000f04187220 */ /* 0x000fe20000400000 */
[-C--:B------:R-:W-:Y:S01]  /*2450*/  FMUL R20, R7, R30.reuse ;  /* 0x0000001e07147220 */ /* 0x080fe20000400000 */
[----:B------:R-:W-:Y:S02]  /*2460*/  FMUL R30, R13, R30 ;  /* 0x0000001e0d1e7220 */ /* 0x000fe40000400000 */
[----:B------:R-:W-:Y:S01]  /*2470*/  FMUL R35, R35, R24 ;  /* 0x0000001823237220 */ /* 0x000fe20000400000 */
[----:B------:R-:W-:-:S02]  /*2480*/  HADD2.F32 R36, -RZ, R36.H0_H0 ;  /* 0x20000024ff247230 */ /* 0x000fc40000004100 */
[----:B------:R-:W-:Y:S01]  /*2490*/  FFMA R20, R13, R11, -R20 ;  /* 0x0000000b0d147223 */ /* 0x000fe20000000814 */
[----:B------:R-:W-:Y:S02]  /*24a0*/  IMAD R13, R10, 0x2, R18 ;  /* 0x000000020a0d7824 */ /* 0x000fe400078e0212 */
[----:B------:R-:W-:Y:S01]  /*24b0*/  FMUL R29, R36, R29 ;  /* 0x0000001d241d7220 */ /* 0x000fe20000400000 */
[----:B------:R-:W-:Y:S02]  /*24c0*/  FMUL R24, R35, R27 ;  /* 0x0000001b23187220 */ /* 0x000fe40000400000 */
[C---:B------:R-:W-:Y:S01]  /*24d0*/  IADD3 R13, PT, PT, R6.reuse, R13, RZ ;  /* 0x0000000d060d7210 */ /* 0x040fe20007ffe0ff */
[C---:B------:R-:W-:Y:S01]  /*24e0*/  FMUL R26, R29.reuse, R27 ;  /* 0x0000001b1d1a7220 */ /* 0x040fe20000400000 */
[-C--:B------:R-:W-:Y:S02]  /*24f0*/  FFMA R29, R29, R22.reuse, R24 ;  /* 0x000000161d1d7223 */ /* 0x080fe40000000018 */
[----:B------:R-:W-:Y:S01]  /*2500*/  IADD3 R24, P0, PT, R6, R13, RZ ;  /* 0x0000000d06187210 */ /* 0x000fe20007f1e0ff */
[----:B------:R-:W-:Y:S01]  /*2510*/  FFMA R30, R7, R11, R30 ;  /* 0x0000000b071e7223 */ /* 0x000fe2000000001e */
[----:B------:R-:W-:Y:S01]  /*2520*/  FFMA R26, R35, R22, -R26 ;  /* 0x00000016231a7223 */ /* 0x000fe2000000081a */
[----:B------:R-:W-:-:S02]  /*2530*/  F2FP.F16.F32.PACK_AB R9, RZ, R20 ;  /* 0x00000014ff09723e */ /* 0x000fc400000000ff */
[----:B------:R-:W-:Y:S01]  /*2540*/  IMAD.X R25, RZ, RZ, R33, P0 ;  /* 0x000000ffff197224 */ /* 0x000fe200000e0621 */
[----:B------:R-:W-:Y:S01]  /*2550*/  IADD3 R22, P0, PT, R6, R24, RZ ;  /* 0x0000001806167210 */ /* 0x000fe20007f1e0ff */
[--C-:B0-----:R-:W-:Y:S01]  /*2560*/  IMAD.WIDE.U32 R20, R2, 0x2, R18.reuse ;  /* 0x0000000202147825 */ /* 0x101fe200078e0012 */
[----:B------:R-:W-:Y:S02]  /*2570*/  F2FP.F16.F32.PACK_AB R30, RZ, R30 ;  /* 0x0000001eff1e723e */ /* 0x000fe400000000ff */
[----:B------:R-:W-:Y:S01]  /*2580*/  F2FP.F16.F32.PACK_AB R7, RZ, R26 ;  /* 0x0000001aff07723e */ /* 0x000fe200000000ff */
[----:B------:R-:W-:Y:S01]  /*2590*/  IMAD.WIDE.U32 R26, R12, 0x2, R18 ;  /* 0x000000020c1a7825 */ /* 0x000fe200078e0012 */
[----:B------:R-:W-:Y:S02]  /*25a0*/  F2FP.F16.F32.PACK_AB R29, RZ, R29 ;  /* 0x0000001dff1d723e */ /* 0x000fe400000000ff */
[----:B------:R-:W-:Y:S01]  /*25b0*/  IADD3.X R23, PT, PT, RZ, R25, RZ, P0, !PT ;  /* 0x00000019ff177210 */ /* 0x000fe200007fe4ff */
[----:B------:R1:W-:Y:S04]  /*25c0*/  STG.E.U16 desc[UR6][R20.64], R9 ;  /* 0x0000000914007986 */ /* 0x0003e8000c101506 */
[----:B------:R1:W-:Y:S04]  /*25d0*/  STG.E.U16 desc[UR6][R24.64], R30 ;  /* 0x0000001e18007986 */ /* 0x0003e8000c101506 */
[----:B------:R1:W-:Y:S04]  /*25e0*/  STG.E.U16 desc[UR6][R26.64], R7 ;  /* 0x000000071a007986 */ /* 0x0003e8000c101506 */
[----:B------:R1:W-:Y:S01]  /*25f0*/  STG.E.U16 desc[UR6][R22.64], R29 ;  /* 0x0000001d16007986 */ /* 0x0003e2000c101506 */
[----:B------:R-:W-:Y:S01]  /*2600*/  ISETP.GE.AND P0, PT, R14, R0, PT ;  /* 0x000000000e00720c */ /* 0x000fe20003f06270 */
[C---:B------:R-:W-:Y:S01]  /*2610*/  IMAD R2, R3.reuse, 0x4, R2 ;  /* 0x0000000403027824 */ /* 0x040fe200078e0202 */
[----:B------:R-:W-:-:S02]  /*2620*/  LEA R12, R3, R12, 0x2 ;  /* 0x0000000c030c7211 */ /* 0x000fc400078e10ff */
[----:B------:R-:W-:-:S09]  /*2630*/  LEA R10, R3, R10, 0x2 ;  /* 0x0000000a030a7211 */ /* 0x000fd200078e10ff */
[----:B-1----:R-:W-:Y:S05]  /*2640*/  @!P0 BRA `(.L_x_19) ;  /* 0xfffffff400588947 */ /* 0x002fea000383ffff */
[----:B------:R-:W-:Y:S05]  /*2650*/  EXIT ;  /* 0x000000000000794d */ /* 0x000fea0003800000 */
.L_x_0:
[----:B------:R-:W0:Y:S01]  /*2660*/  LDC R5, c[0x0][0x3d0] ;  /* 0x0000f400ff057b82 */ /* 0x000e220000000800 */
[----:B------:R-:W-:Y:S01]  /*2670*/  IABS R9, R2 ;  /* 0x0000000200097213 */ /* 0x000fe20000000000 */
[----:B------:R-:W1:Y:S01]  /*2680*/  LDCU.64 UR4, c[0x0][0x398] ;  /* 0x00007300ff0477ac */ /* 0x000e620008000a00 */
[----:B------:R-:W-:Y:S01]  /*2690*/  IADD3 R3, PT, PT, -R6, R3, RZ ;  /* 0x0000000306037210 */ /* 0x000fe20007ffe1ff */
[----:B------:R-:W-:Y:S01]  /*26a0*/  HFMA2 R6, -RZ, RZ, 0, 0 ;  /* 0x00000000ff067431 */ /* 0x000fe200000001ff */
[----:B------:R-:W2:Y:S08]  /*26b0*/  I2F.RP R14, R9 ;  /* 0x00000009000e7306 */ /* 0x000eb00000209400 */
[----:B--2---:R-:W2:Y:S01]  /*26c0*/  MUFU.RCP R14, R14 ;  /* 0x0000000e000e7308 */ /* 0x004ea20000001000 */
[----:B0-----:R-:W-:-:S05]  /*26d0*/  IMAD R8, R2, R5, RZ ;  /* 0x0000000502087224 */ /* 0x001fca00078e02ff */
[----:B------:R-:W-:-:S04]  /*26e0*/  IABS R12, R8 ;  /* 0x00000008000c7213 */ /* 0x000fc80000000000 */
[----:B------:R-:W0:Y:S01]  /*26f0*/  I2F.RP R13, R12 ;  /* 0x0000000c000d7306 */ /* 0x000e220000209400 */
[----:B--2---:R-:W-:Y:S01]  /*2700*/  VIADD R10, R14, 0xffffffe ;  /* 0x0ffffffe0e0a7836 */ /* 0x004fe20000000000 */
[----:B------:R-:W-:-:S06]  /*2710*/  IABS R14, R3 ;  /* 0x00000003000e7213 */ /* 0x000fcc0000000000 */
[----:B------:R2:W3:Y:S08]  /*2720*/  F2I.FTZ.U32.TRUNC.NTZ R11, R10 ;  /* 0x0000000a000b7305 */ /* 0x0004f0000021f000 */
[----:B0-----:R-:W0:Y:S01]  /*2730*/  MUFU.RCP R13, R13 ;  /* 0x0000000d000d7308 */ /* 0x001e220000001000 */
[----:B--2---:R-:W-:Y:S02]  /*2740*/  IMAD.MOV.U32 R10, RZ, RZ, RZ ;  /* 0x000000ffff0a7224 */ /* 0x004fe400078e00ff */
[----:B---3--:R-:W-:-:S04]  /*2750*/  IMAD.MOV R16, RZ, RZ, -R11 ;  /* 0x000000ffff107224 */ /* 0x008fc800078e0a0b */
[----:B------:R-:W-:-:S04]  /*2760*/  IMAD R15, R16, R9, RZ ;  /* 0x00000009100f7224 */ /* 0x000fc800078e02ff */
[----:B------:R-:W-:Y:S01]  /*2770*/  IMAD.HI.U32 R15, R11, R15, R10 ;  /* 0x0000000f0b0f7227 */ /* 0x000fe200078e000a */
[----:B0-----:R-:W-:-:S05]  /*2780*/  IADD3 R7, PT, PT, R13, 0xffffffe, RZ ;  /* 0x0ffffffe0d077810 */ /* 0x001fca0007ffe0ff */
[----:B------:R-:W-:Y:S01]  /*2790*/  IMAD.HI.U32 R10, R15, R14, RZ ;  /* 0x0000000e0f0a7227 */ /* 0x000fe200078e00ff */
[----:B------:R-:W-:Y:S01]  /*27a0*/  IABS R15, R8 ;  /* 0x00000008000f7213 */ /* 0x000fe20000000000 */
[----:B------:R-:W0:Y:S02]  /*27b0*/  F2I.FTZ.U32.TRUNC.NTZ R7, R7 ;  /* 0x0000000700077305 */ /* 0x000e24000021f000 */
[----:B------:R-:W-:Y:S01]  /*27c0*/  IMAD.MOV R11, RZ, RZ, -R10 ;  /* 0x000000ffff0b7224 */ /* 0x000fe200078e0a0a */
[----:B0-----:R-:W-:-:S05]  /*27d0*/  IADD3 R13, PT, PT, RZ, -R7, RZ ;  /* 0x80000007ff0d7210 */ /* 0x001fca0007ffe0ff */
[----:B------:R-:W-:-:S04]  /*27e0*/  IMAD R13, R13, R12, RZ ;  /* 0x0000000c0d0d7224 */ /* 0x000fc800078e02ff */
        /* <DEDUP_REMOVED lines=15> */
[----:B------:R-:W-:Y:S02]  /*28e0*/  LOP3.LUT R6, R3, R8, RZ, 0x3c, !PT ;  /* 0x0000000803067212 */ /* 0x000fe400078e3cff */
[----:B------:R-:W-:Y:S01]  /*28f0*/  @P4 VIADD R10, R10, 0x1 ;  /* 0x000000010a0a4836 */ /* 0x000fe20000000000 */
[----:B------:R-:W-:Y:S02]  /*2900*/  @!P0 IADD3 R11, PT, PT, R11, 0x1, RZ ;  /* 0x000000010b0b8810 */ /* 0x000fe40007ffe0ff */
[----:B------:R-:W-:Y:S01]  /*2910*/  ISETP.GE.AND P4, PT, R6, RZ, PT ;  /* 0x000000ff0600720c */ /* 0x000fe20003f86270 */
[----:B------:R-:W-:Y:S01]  /*2920*/  IMAD.MOV.U32 R12, RZ, RZ, R10 ;  /* 0x000000ffff0c7224 */ /* 0x000fe200078e000a */
[----:B------:R-:W0:Y:S01]  /*2930*/  LDC.64 R6, c[0x0][0x3c0] ;  /* 0x0000f000ff067b82 */ /* 0x000e220000000a00 */
[----:B------:R-:W-:-:S03]  /*2940*/  ISETP.NE.AND P0, PT, R8, RZ, PT ;  /* 0x000000ff0800720c */ /* 0x000fc60003f05270 */
[----:B------:R-:W-:Y:S02]  /*2950*/  @P1 IADD3 R11, PT, PT, R11, 0x1, RZ ;  /* 0x000000010b0b1810 */ /* 0x000fe40007ffe0ff */
[----:B------:R-:W-:Y:S02]  /*2960*/  @!P2 IADD3 R12, PT, PT, -R12, RZ, RZ ;  /* 0x000000ff0c0ca210 */ /* 0x000fe40007ffe1ff */
[----:B------:R-:W-:Y:S01]  /*2970*/  @!P3 LOP3.LUT R12, RZ, R2, RZ, 0x33, !PT ;  /* 0x00000002ff0cb212 */ /* 0x000fe200078e33ff */
[----:B------:R-:W-:-:S03]  /*2980*/  IMAD.MOV.U32 R13, RZ, RZ, R11 ;  /* 0x000000ffff0d7224 */ /* 0x000fc600078e000b */
[----:B------:R-:W-:Y:S02]  /*2990*/  IADD3 R9, PT, PT, -R12, RZ, RZ ;  /* 0x000000ff0c097210 */ /* 0x000fe40007ffe1ff */
[----:B------:R-:W-:Y:S02]  /*29a0*/  @!P4 IADD3 R13, PT, PT, -R13, RZ, RZ ;  /* 0x000000ff0d0dc210 */ /* 0x000fe40007ffe1ff */
[----:B------:R-:W-:Y:S01]  /*29b0*/  @!P0 LOP3.LUT R13, RZ, R8, RZ, 0x33, !PT ;  /* 0x00000008ff0d8212 */ /* 0x000fe200078e33ff */
[----:B------:R-:W-:Y:S01]  /*29c0*/  IMAD R16, R2, R9, R3 ;  /* 0x0000000902107224 */ /* 0x000fe200078e0203 */
[----:B------:R-:W-:-:S03]  /*29d0*/  IABS R8, R5 ;  /* 0x0000000500087213 */ /* 0x000fc60000000000 */
[----:B------:R-:W-:-:S04]  /*29e0*/  IMAD R3, R13, R2, R16 ;  /* 0x000000020d037224 */ /* 0x000fc800078e0210 */
[----:B0-----:R-:W-:Y:S02]  /*29f0*/  IMAD.WIDE R6, R3, 0x4, R6 ;  /* 0x0000000403067825 */ /* 0x001fe400078e0206 */
[----:B------:R-:W0:Y:S03]  /*2a00*/  I2F.RP R3, R8 ;  /* 0x0000000800037306 */ /* 0x000e260000209400 */
[----:B------:R2:W5:Y:S01]  /*2a10*/  LDG.E.CONSTANT R9, desc[UR6][R6.64] ;  /* 0x0000000606097981 */ /* 0x000562000c1e9900 */
[----:B------:R-:W-:Y:S01]  /*2a20*/  ISETP.GE.AND P2, PT, R12, RZ, PT ;  /* 0x000000ff0c00720c */ /* 0x000fe20003f46270 */
[----:B------:R-:W-:Y:S01]  /*2a30*/  BSSY.RECONVERGENT B0, `(.L_x_20) ;  /* 0x00000a4000007945 */ /* 0x000fe20003800200 */
[----:B------:R-:W-:Y:S01]  /*2a40*/  HFMA2 R20, -RZ, RZ, 0, 0 ;  /* 0x00000000ff147431 */ /* 0x000fe200000001ff */
[----:B------:R-:W3:Y:S01]  /*2a50*/  S2R R14, SR_TID.X ;  /* 0x00000000000e7919 */ /* 0x000ee20000002100 */
[----:B--2---:R-:W-:Y:S01]  /*2a60*/  IABS R6, R12 ;  /* 0x0000000c00067213 */ /* 0x004fe20000000000 */
[----:B0-----:R-:W0:Y:S02]  /*2a70*/  MUFU.RCP R3, R3 ;  /* 0x0000000300037308 */ /* 0x001e240000001000 */
[----:B0-----:R-:W-:-:S06]  /*2a80*/  VIADD R10, R3, 0xffffffe ;  /* 0x0ffffffe030a7836 */ /* 0x001fcc0000000000 */
[----:B------:R0:W2:Y:S02]  /*2a90*/  F2I.FTZ.U32.TRUNC.NTZ R11, R10 ;  /* 0x0000000a000b7305 */ /* 0x0000a4000021f000 */
[----:B0-----:R-:W-:Y:S02]  /*2aa0*/  MOV R10, RZ ;  /* 0x000000ff000a7202 */ /* 0x001fe40000000f00 */
[----:B--2---:R-:W-:-:S05]  /*2ab0*/  IADD3 R15, PT, PT, RZ, -R11, RZ ;  /* 0x8000000bff0f7210 */ /* 0x004fca0007ffe0ff */
[----:B------:R-:W-:-:S04]  /*2ac0*/  IMAD R15, R15, R8, RZ ;  /* 0x000000080f0f7224 */ /* 0x000fc800078e02ff */
[----:B------:R-:W-:-:S06]  /*2ad0*/  IMAD.HI.U32 R11, R11, R15, R10 ;  /* 0x0000000f0b0b7227 */ /* 0x000fcc00078e000a */
[----:B------:R-:W-:-:S04]  /*2ae0*/  IMAD.HI.U32 R11, R11, R6, RZ ;  /* 0x000000060b0b7227 */ /* 0x000fc800078e00ff */
[----:B------:R-:W-:-:S04]  /*2af0*/  IMAD.MOV R11, RZ, RZ, -R11 ;  /* 0x000000ffff0b7224 */ /* 0x000fc800078e0a0b */
[----:B------:R-:W-:-:S05]  /*2b00*/  IMAD R3, R8, R11, R6 ;  /* 0x0000000b08037224 */ /* 0x000fca00078e0206 */
[----:B------:R-:W-:-:S13]  /*2b10*/  ISETP.GT.U32.AND P0, PT, R8, R3, PT ;  /* 0x000000030800720c */ /* 0x000fda0003f04070 */
[----:B------:R-:W-:Y:S02]  /*2b20*/  @!P0 IADD3 R3, PT, PT, R3, -R8, RZ ;  /* 0x8000000803038210 */ /* 0x000fe40007ffe0ff */
[----:B------:R-:W-:Y:S02]  /*2b30*/  ISETP.NE.AND P0, PT, R5, RZ, PT ;  /* 0x000000ff0500720c */ /* 0x000fe40003f05270 */
        /* <DEDUP_REMOVED lines=8> */
[----:B------:R-:W-:-:S04]  /*2bc0*/  IMAD R5, R5, R4, RZ ;  /* 0x0000000405057224 */ /* 0x000fc800078e02ff */
[----:B------:R-:W-:Y:S01]  /*2bd0*/  IMAD.WIDE R6, R5, 0x2, RZ ;  /* 0x0000000205067825 */ /* 0x000fe200078e02ff */
[----:B------:R-:W-:-:S04]  /*2be0*/  SHF.R.S32.HI R5, RZ, 0x2, R3 ;  /* 0x00000002ff057819 */ /* 0x000fc80000011403 */
[----:B---3--:R-:W-:Y:S02]  /*2bf0*/  ISETP.GE.AND P1, PT, R14, R5, PT ;  /* 0x000000050e00720c */ /* 0x008fe40003f26270 */
[----:B-1----:R-:W-:-:S04]  /*2c00*/  IADD3 R16, P0, PT, R6, UR4, RZ ;  /* 0x0000000406107c10 */ /* 0x002fc8000ff1e0ff */
[----:B------:R-:W-:-:S07]  /*2c10*/  IADD3.X R17, PT, PT, R7, UR5, RZ, P0, !PT ;  /* 0x0000000507117c10 */ /* 0x000fce00087fe4ff */
[----:B------:R-:W-:Y:S05]  /*2c20*/  @P1 BRA `(.L_x_21) ;  /* 0x0000000800101947 */ /* 0x000fea0003800000 */
[----:B------:R-:W0:Y:S01]  /*2c30*/  LDC R15, c[0x0][0x360] ;  /* 0x0000d800ff0f7b82 */ /* 0x000e220000000800 */
[----:B------:R-:W-:Y:S01]  /*2c40*/  BSSY.RECONVERGENT B1, `(.L_x_22) ;  /* 0x000003c000017945 */ /* 0x000fe20003800200 */
[----:B------:R-:W-:Y:S01]  /*2c50*/  MOV R20, RZ ;  /* 0x000000ff00147202 */ /* 0x000fe20000000f00 */
[----:B0-----:R-:W0:Y:S01]  /*2c60*/  I2F.U32.RP R12, R15 ;  /* 0x0000000f000c7306 */ /* 0x001e220000209000 */
[----:B------:R-:W-:Y:S02]  /*2c70*/  IADD3 R8, PT, PT, R14, R15, RZ ;  /* 0x0000000f0e087210 */ /* 0x000fe40007ffe0ff */
[----:B------:R-:W-:Y:S02]  /*2c80*/  ISETP.NE.U32.AND P2, PT, R15, RZ, PT ;  /* 0x000000ff0f00720c */ /* 0x000fe40003f45070 */
[----:B------:R-:W-:Y:S02]  /*2c90*/  ISETP.GE.U32.AND P0, PT, R8, R5, PT ;  /* 0x000000050800720c */ /* 0x000fe40003f06070 */
[----:B------:R-:W-:Y:S01]  /*2ca0*/  VIMNMX.U32 R11, PT, PT, R5, R8, !PT ;  /* 0x00000008050b7248 */ /* 0x000fe20007fe0000 */
[----:B0-----:R-:W0:Y:S02]  /*2cb0*/  MUFU.RCP R12, R12 ;  /* 0x0000000c000c7308 */ /* 0x001e240000001000 */
[----:B0-----:R-:W-:-:S06]  /*2cc0*/  IADD3 R2, PT, PT, R12, 0xffffffe, RZ ;  /* 0x0ffffffe0c027810 */ /* 0x001fcc0007ffe0ff */
[----:B------:R0:W1:Y:S02]  /*2cd0*/  F2I.FTZ.U32.TRUNC.NTZ R3, R2 ;  /* 0x0000000200037305 */ /* 0x000064000021f000 */
[----:B0-----:R-:W-:Y:S01]  /*2ce0*/  MOV R2, RZ ;  /* 0x000000ff00027202 */ /* 0x001fe20000000f00 */
[----:B-1----:R-:W-:-:S04]  /*2cf0*/  IMAD.MOV R10, RZ, RZ, -R3 ;  /* 0x000000ffff0a7224 */ /* 0x002fc800078e0a03 */
        /* <DEDUP_REMOVED lines=8> */
[-C--:B------:R-:W-:Y:S02]  /*2d80*/  @P0 IADD3 R8, PT, PT, R8, -R15.reuse, RZ ;  /* 0x8000000f08080210 */ /* 0x080fe40007ffe0ff */
[----:B------:R-:W-:Y:S02]  /*2d90*/  @P0 IADD3 R3, PT, PT, R3, 0x1, RZ ;  /* 0x0000000103030810 */ /* 0x000fe40007ffe0ff */
[----:B------:R-:W-:Y:S01]  /*2da0*/  ISETP.GE.U32.AND P1, PT, R8, R15, PT ;  /* 0x0000000f0800720c */ /* 0x000fe20003f26070 */
[----:B------:R-:W-:-:S12]  /*2db0*/  IMAD.MOV.U32 R8, RZ, RZ, R14 ;  /* 0x000000ffff087224 */ /* 0x000fd800078e000e */
[----:B------:R-:W-:Y:S01]  /*2dc0*/  @P1 VIADD R3, R3, 0x1 ;  /* 0x0000000103031836 */ /* 0x000fe20000000000 */
[----:B------:R-:W-:-:S04]  /*2dd0*/  @!P2 LOP3.LUT R3, RZ, R15, RZ, 0x33, !PT ;  /* 0x0000000fff03a212 */ /* 0x000fc800078e33ff */
[----:B------:R-:W-:-:S04]  /*2de0*/  IADD3 R11, PT, PT, R10, R3, RZ ;  /* 0x000000030a0b7210 */ /* 0x000fc80007ffe0ff */
[C---:B------:R-:W-:Y:S02]  /*2df0*/  LOP3.LUT R2, R11.reuse, 0x3, RZ, 0xc0, !PT ;  /* 0x000000030b027812 */ /* 0x040fe400078ec0ff */
[----:B------:R-:W-:Y:S02]  /*2e00*/  ISETP.GE.U32.AND P1, PT, R11, 0x3, PT ;  /* 0x000000030b00780c */ /* 0x000fe40003f26070 */
[----:B------:R-:W-:-:S13]  /*2e10*/  ISETP.NE.AND P0, PT, R2, 0x3, PT ;  /* 0x000000030200780c */ /* 0x000fda0003f05270 */
[----:B------:R-:W-:Y:S05]  /*2e20*/  @!P0 BRA `(.L_x_23) ;  /* 0x0000000000748947 */ /* 0x000fea0003800000 */
[----:B------:R-:W-:Y:S01]  /*2e30*/  IMAD.WIDE.U32 R2, R14, 0x8, R6 ;  /* 0x000000080e027825 */ /* 0x000fe200078e0006 */
[----:B------:R-:W-:-:S03]  /*2e40*/  MOV R20, RZ ;  /* 0x000000ff00147202 */ /* 0x000fc60000000f00 */
[----:B------:R-:W-:Y:S01]  /*2e50*/  IMAD.MOV.U32 R8, RZ, RZ, R14 ;  /* 0x000000ffff087224 */ /* 0x000fe200078e000e */
[----:B------:R-:W-:Y:S02]  /*2e60*/  IADD3 R10, P0, PT, R2, UR4, RZ ;  /* 0x00000004020a7c10 */ /* 0x000fe4000ff1e0ff */
[----:B------:R-:W-:Y:S02]  /*2e70*/  IADD3 R2, PT, PT, R11, 0x1, RZ ;  /* 0x000000010b027810 */ /* 0x000fe40007ffe0ff */
[----:B------:R-:W-:Y:S02]  /*2e80*/  IADD3 R10, P2, PT, R10, 0x4, RZ ;  /* 0x000000040a0a7810 */ /* 0x000fe40007f5e0ff */
[----:B------:R-:W-:Y:S02]  /*2e90*/  LOP3.LUT R2, R2, 0x3, RZ, 0xc0, !PT ;  /* 0x0000000302027812 */ /* 0x000fe400078ec0ff */
[----:B------:R-:W-:Y:S02]  /*2ea0*/  IADD3.X R11, PT, PT, RZ, UR5, R3, P2, P0 ;  /* 0x00000005ff0b7c10 */ /* 0x000fe400097e0403 */
[----:B------:R-:W-:-:S07]  /*2eb0*/  IADD3 R12, PT, PT, -R2, RZ, RZ ;  /* 0x000000ff020c7210 */ /* 0x000fce0007ffe1ff */
.L_x_24:
[----:B------:R-:W-:Y:S01]  /*2ec0*/  MOV R2, R10 ;  /* 0x0000000a00027202 */ /* 0x000fe20000000f00 */
[----:B------:R-:W-:-:S05]  /*2ed0*/  IMAD.MOV.U32 R3, RZ, RZ, R11 ;  /* 0x000000ffff037224 */ /* 0x000fca00078e000b */
[----:B------:R-:W2:Y:S04]  /*2ee0*/  LDG.E.U16.CONSTANT R11, desc[UR6][R2.64+-0x2] ;  /* 0xfffffe06020b7981 */ /* 0x000ea8000c1e9500 */
[----:B------:R-:W3:Y:S04]  /*2ef0*/  LDG.E.U16.CONSTANT R10, desc[UR6][R2.64+-0x4] ;  /* 0xfffffc06020a7981 */ /* 0x000ee8000c1e9500 */
[----:B------:R-:W4:Y:S04]  /*2f00*/  LDG.E.U16.CONSTANT R13, desc[UR6][R2.64] ;  /* 0x00000006020d7981 */ /* 0x000f28000c1e9500 */
[----:B------:R-:W4:Y:S01]  /*2f10*/  LDG.E.U16.CONSTANT R18, desc[UR6][R2.64+0x2] ;  /* 0x0000020602127981 */ /* 0x000f22000c1e9500 */
[----:B------:R-:W-:-:S02]  /*2f20*/  IADD3 R12, PT, PT, R12, 0x1, RZ ;  /* 0x000000010c0c7810 */ /* 0x000fc40007ffe0ff */
[----:B------:R-:W-:Y:S02]  /*2f30*/  IADD3 R8, PT, PT, R15, R8, RZ ;  /* 0x000000080f087210 */ /* 0x000fe40007ffe0ff */
        /* <DEDUP_REMOVED lines=12> */
.L_x_23:
[----:B------:R-:W-:Y:S05]  /*3000*/  BSYNC.RECONVERGENT B1 ;  /* 0x0000000000017941 */ /* 0x000fea0003800200 */
.L_x_22:
[----:B------:R-:W-:Y:S05]  /*3010*/  @!P1 BRA `(.L_x_21) ;  /* 0x0000000400149947 */ /* 0x000fea0003800000 */
[C---:B------:R-:W-:Y:S01]  /*3020*/  IMAD.IADD R21, R8.reuse, 0x1, R15 ;  /* 0x0000000108157824 */ /* 0x040fe200078e020f */
[----:B------:R-:W-:-:S04]  /*3030*/  SHF.L.U32 R26, R8, 0x2, RZ ;  /* 0x00000002081a7819 */ /* 0x000fc800000006ff */
[----:B------:R-:W-:Y:S01]  /*3040*/  SHF.L.U32 R21, R21, 0x2, RZ ;  /* 0x0000000215157819 */ /* 0x000fe200000006ff */
[C-C-:B------:R-:W-:Y:S02]  /*3050*/  IMAD R23, R15.reuse, 0x8, R26.reuse ;  /* 0x000000080f177824 */ /* 0x140fe400078e021a */
[----:B------:R-:W-:-:S07]  /*3060*/  IMAD R24, R15, 0xc, R26 ;  /* 0x0000000c0f187824 */ /* 0x000fce00078e021a */
.L_x_25:
        /* <DEDUP_REMOVED lines=55> */
[C---:B------:R-:W-:Y:S02]  /*33e0*/  LEA R21, R15.reuse, R21, 0x4 ;  /* 0x000000150f157211 */ /* 0x040fe400078e20ff */
[----:B------:R-:W-:Y:S01]  /*33f0*/  LEA R24, R15, R24, 0x4 ;  /* 0x000000180f187211 */ /* 0x000fe200078e20ff */
[----:B--2---:R-:W-:-:S05]  /*3400*/  HADD2.F32 R36, -RZ, R36.H0_H0 ;  /* 0x20000024ff247230 */ /* 0x004fca0000004100 */
[----:B------:R-:W-:-:S04]  /*3410*/  FMUL R3, R36, R36 ;  /* 0x0000002424037220 */ /* 0x000fc80000400000 */
[----:B------:R-:W-:-:S04]  /*3420*/  FFMA R3, R12, R12, R3 ;  /* 0x0000000c0c037223 */ /* 0x000fc80000000003 */
[----:B------:R-:W-:-:S04]  /*3430*/  FFMA R10, R10, R10, R3 ;  /* 0x0000000a0a0a7223 */ /* 0x000fc80000000003 */
[----:B------:R-:W-:-:S04]  /*3440*/  FFMA R10, R11, R11, R10 ;  /* 0x0000000b0b0a7223 */ /* 0x000fc8000000000a */
[----:B------:R-:W-:Y:S01]  /*3450*/  FADD R20, R29, R10 ;  /* 0x0000000a1d147221 */ /* 0x000fe20000000000 */
[----:B------:R-:W-:Y:S06]  /*3460*/  @!P0 BRA `(.L_x_25) ;  /* 0xfffffffc00008947 */ /* 0x000fec000383ffff */
.L_x_21:
[----:B------:R-:W-:Y:S05]  /*3470*/  BSYNC.RECONVERGENT B0 ;  /* 0x0000000000007941 */ /* 0x000fea0003800200 */
.L_x_20:
[----:B------:R-:W-:Y:S01]  /*3480*/  LEA R5, R5, R14, 0x2 ;  /* 0x0000000e05057211 */ /* 0x000fe200078e10ff */
[----:B------:R-:W-:Y:S03]  /*3490*/  BSSY.RECONVERGENT B0, `(.L_x_26) ;  /* 0x000000b000007945 */ /* 0x000fe60003800200 */
[----:B------:R-:W-:-:S13]  /*34a0*/  ISETP.GE.AND P0, PT, R5, R4, PT ;  /* 0x000000040500720c */ /* 0x000fda0003f06270 */
[----:B------:R-:W-:Y:S05]  /*34b0*/  @P0 BRA `(.L_x_27) ;  /* 0x0000000000200947 */ /* 0x000fea0003800000 */
[----:B------:R-:W0:Y:S02]  /*34c0*/  LDC R8, c[0x0][0x360] ;  /* 0x0000d800ff087b82 */ /* 0x000e240000000800 */
.L_x_28:
[----:B------:R-:W-:-:S06]  /*34d0*/  IMAD.WIDE R2, R5, 0x2, R16 ;  /* 0x0000000205027825 */ /* 0x000fcc00078e0210 */
[----:B------:R-:W2:Y:S01]  /*34e0*/  LDG.E.U16.CONSTANT R2, desc[UR6][R2.64] ;  /* 0x0000000602027981 */ /* 0x000ea2000c1e9500 */
[----:B0-----:R-:W-:-:S05]  /*34f0*/  IMAD.IADD R5, R8, 0x1, R5 ;  /* 0x0000000108057824 */ /* 0x001fca00078e0205 */
[----:B------:R-:W-:Y:S01]  /*3500*/  ISETP.GE.AND P0, PT, R5, R4, PT ;  /* 0x000000040500720c */ /* 0x000fe20003f06270 */
[----:B--2---:R-:W-:-:S05]  /*3510*/  HADD2.F32 R11, -RZ, R2.H0_H0 ;  /* 0x20000002ff0b7230 */ /* 0x004fca0000004100 */
[----:B------:R-:W-:-:S07]  /*3520*/  FFMA R20, R11, R11, R20 ;  /* 0x0000000b0b147223 */ /* 0x000fce0000000014 */
[----:B------:R-:W-:Y:S05]  /*3530*/  @!P0 BRA `(.L_x_28) ;  /* 0xfffffffc00e48947 */ /* 0x000fea000383ffff */
.L_x_27:
[----:B------:R-:W-:Y:S05]  /*3540*/  BSYNC.RECONVERGENT B0 ;  /* 0x0000000000007941 */ /* 0x000fea0003800200 */
.L_x_26:
[----:B------:R-:W0:Y:S01]  /*3550*/  SHFL.BFLY PT, R3, R20, 0x10, 0x1f ;  /* 0x0e001f0014037f89 */ /* 0x000e2200000e0000 */
[----:B------:R-:W-:-:S13]  /*3560*/  LOP3.LUT P0, R13, R14, 0x1f, RZ, 0xc0, !PT ;  /* 0x0000001f0e0d7812 */ /* 0x000fda000780c0ff */
[----:B------:R-:W1:Y:S01]  /*3570*/  @!P0 S2R R15, SR_CgaCtaId ;  /* 0x00000000000f8919 */ /* 0x000e620000008800 */
[----:B------:R-:W-:-:S04]  /*3580*/  @!P0 MOV R10, 0x400 ;  /* 0x00000400000a8802 */ /* 0x000fc80000000f00 */
[----:B------:R-:W-:Y:S01]  /*3590*/  @!P0 IADD3 R10, PT, PT, R10, 0x4, RZ ;  /* 0x000000040a0a8810 */ /* 0x000fe20007ffe0ff */
[----:B0-----:R-:W-:-:S05]  /*35a0*/  FADD R3, R3, R20 ;  /* 0x0000001403037221 */ /* 0x001fca0000000000 */
[----:B------:R-:W0:Y:S01]  /*35b0*/  SHFL.BFLY PT, R2, R3, 0x8, 0x1f ;  /* 0x0d001f0003027f89 */ /* 0x000e2200000e0000 */
[----:B-1----:R-:W-:-:S04]  /*35c0*/  @!P0 LEA R15, R15, R10, 0x18 ;  /* 0x0000000a0f0f8211 */ /* 0x002fc800078ec0ff */
[----:B------:R-:W-:Y:S01]  /*35d0*/  @!P0 LEA.HI R10, R14, R15, RZ, 0x1d ;  /* 0x0000000f0e0a8211 */ /* 0x000fe200078fe8ff */
[----:B0-----:R-:W-:Y:S02]  /*35e0*/  FADD R2, R3, R2 ;  /* 0x0000000203027221 */ /* 0x001fe40000000000 */
[----:B------:R-:W0:Y:S03]  /*35f0*/  LDC R3, c[0x0][0x360] ;  /* 0x0000d800ff037b82 */ /* 0x000e260000000800 */
[----:B------:R-:W1:Y:S02]  /*3600*/  SHFL.BFLY PT, R5, R2, 0x4, 0x1f ;  /* 0x0c801f0002057f89 */ /* 0x000e6400000e0000 */
[----:B-1----:R-:W-:-:S05]  /*3610*/  FADD R5, R2, R5 ;  /* 0x0000000502057221 */ /* 0x002fca0000000000 */
[----:B------:R-:W1:Y:S02]  /*3620*/  SHFL.BFLY PT, R8, R5, 0x2, 0x1f ;  /* 0x0c401f0005087f89 */ /* 0x000e6400000e0000 */
[----:B-1----:R-:W-:-:S05]  /*3630*/  FADD R8, R5, R8 ;  /* 0x0000000805087221 */ /* 0x002fca0000000000 */
[----:B------:R-:W1:Y:S02]  /*3640*/  SHFL.BFLY PT, R11, R8, 0x1, 0x1f ;  /* 0x0c201f00080b7f89 */ /* 0x000e6400000e0000 */
[----:B-1----:R-:W-:-:S05]  /*3650*/  FADD R11, R8, R11 ;  /* 0x0000000b080b7221 */ /* 0x002fca0000000000 */
        /* <DEDUP_REMOVED lines=8> */
[----:B------:R-:W-:-:S04]  /*36e0*/  @!P0 MOV R2, 0x400 ;  /* 0x0000040000028802 */ /* 0x000fc80000000f00 */
[----:B------:R-:W-:-:S04]  /*36f0*/  @!P0 IADD3 R2, PT, PT, R2, 0x4, RZ ;  /* 0x0000000402028810 */ /* 0x000fc80007ffe0ff */
[----:B0-----:R-:W-:Y:S01]  /*3700*/  @!P0 LEA R8, R5, R2, 0x18 ;  /* 0x0000000205088211 */ /* 0x001fe200078ec0ff */
[----:B------:R-:W-:-:S03]  /*3710*/  IMAD.MOV.U32 R2, RZ, RZ, RZ ;  /* 0x000000ffff027224 */ /* 0x000fc600078e00ff */
[----:B------:R-:W-:-:S05]  /*3720*/  @!P0 LEA R5, R13, R8, 0x2 ;  /* 0x000000080d058211 */ /* 0x000fca00078e10ff */
        /* <DEDUP_REMOVED lines=12> */
.L_x_50:
[----:B------:R-:W2:Y:S01]  /*37f0*/  @!P0 S2R R5, SR_CgaCtaId ;  /* 0x0000000000058919 */ /* 0x000ea20000008800 */
[----:B------:R-:W-:Y:S01]  /*3800*/  @!P0 MOV R2, 0x400 ;  /* 0x0000040000028802 */ /* 0x000fe20000000f00 */
[----:B-1----:R-:W-:-:S03]  /*3810*/  FADD R13, R10, R13 ;  /* 0x0000000d0a0d7221 */ /* 0x002fc60000000000 */
[----:B--2---:R-:W-:-:S05]  /*3820*/  @!P0 LEA R2, R5, R2, 0x18 ;  /* 0x0000000205028211 */ /* 0x004fca00078ec0ff */
[----:B------:R1:W-:Y:S02]  /*3830*/  @!P0 STS [R2+0x4], R13 ;  /* 0x0000040d02008388 */ /* 0x0003e40000000800 */
.L_x_29:
        /* <DEDUP_REMOVED lines=8> */
[----:B------:R-:W1:Y:S02]  /*38c0*/  MUFU.RCP R11, R8 ;  /* 0x00000008000b7308 */ /* 0x000e640000001000 */
[----:B-1----:R-:W-:Y:S01]  /*38d0*/  FFMA R2, -R8, R11, 1 ;  /* 0x3f80000008027423 */ /* 0x002fe2000000010b */
[----:B--2---:R-:W-:-:S03]  /*38e0*/  ULEA UR4, UR5, UR4, 0x18 ;  /* 0x0000000405047291 */ /* 0x004fc6000f8ec0ff */
[----:B------:R-:W-:-:S06]  /*38f0*/  FFMA R2, R11, R2, R11 ;  /* 0x000000020b027223 */ /* 0x000fcc000000000b */
[----:B------:R-:W1:Y:S02]  /*3900*/  LDS R5, [UR4+0x4] ;  /* 0x00000404ff057984 */ /* 0x000e640008000800 */
[----:B-1----:R-:W1:Y:S01]  /*3910*/  FCHK P0, R5, R8 ;  /* 0x0000000805007302 */ /* 0x002e620000000000 */
[----:B------:R-:W-:-:S04]  /*3920*/  FFMA R4, R2, R5, RZ ;  /* 0x0000000502047223 */ /* 0x000fc800000000ff */
[----:B------:R-:W-:-:S04]  /*3930*/  FFMA R11, -R8, R4, R5 ;  /* 0x00000004080b7223 */ /* 0x000fc80000000105 */
[----:B------:R-:W-:Y:S01]  /*3940*/  FFMA R2, R2, R11, R4 ;  /* 0x0000000b02027223 */ /* 0x000fe20000000004 */
[----:B-1----:R-:W-:Y:S06]  /*3950*/  @!P0 BRA `(.L_x_33) ;  /* 0x0000000000108947 */ /* 0x002fec0003800000 */
[----:B------:R-:W-:Y:S01]  /*3960*/  MOV R2, R5 ;  /* 0x0000000500027202 */ /* 0x000fe20000000f00 */
[----:B------:R-:W-:Y:S01]  /*3970*/  IMAD.MOV.U32 R5, RZ, RZ, R8 ;  /* 0x000000ffff057224 */ /* 0x000fe200078e0008 */
[----:B------:R-:W-:-:S07]  /*3980*/  MOV R4, 0x39a0 ;  /* 0x000039a000047802 */ /* 0x000fce0000000f00 */
[----:B0----5:R-:W-:Y:S05]  /*3990*/  CALL.REL.NOINC `($__internal_0_$__cuda_sm3x_div_rn_noftz_f32_slowpath) ;  /* 0x0000001400b47944 */ /* 0x021fea0003c00000 */
.L_x_33:
        /* <DEDUP_REMOVED lines=9> */
.L_x_32:
[----:B------:R-:W-:Y:S05]  /*3a30*/  BSYNC.RECONVERGENT B0 ;  /* 0x0000000000007941 */ /* 0x000fea0003800200 */
.L_x_31:
        /* <DEDUP_REMOVED lines=13> */
[----:B-1----:R-:W-:Y:S01]  /*3b10*/  VIMNMX.U32 R2, PT, PT, R0, R11, !PT ;  /* 0x0000000b00027248 */ /* 0x002fe20007fe0000 */
[----:B0-----:R-:W2:Y:S02]  /*3b20*/  MUFU.RCP R10, R10 ;  /* 0x0000000a000a7308 */ /* 0x001ea40000001000 */
[----:B--2---:R-:W-:-:S06]  /*3b30*/  IADD3 R4, PT, PT, R10, 0xffffffe, RZ ;  /* 0x0ffffffe0a047810 */ /* 0x004fcc0007ffe0ff */
[----:B------:R0:W1:Y:S02]  /*3b40*/  F2I.FTZ.U32.TRUNC.NTZ R5, R4 ;  /* 0x0000000400057305 */ /* 0x000064000021f000 */
[----:B0-----:R-:W-:Y:S01]  /*3b50*/  HFMA2 R4, -RZ, RZ, 0, 0 ;  /* 0x00000000ff047431 */ /* 0x001fe200000001ff */
[----:B-1----:R-:W-:-:S05]  /*3b60*/  IADD3 R8, PT, PT, RZ, -R5, RZ ;  /* 0x80000005ff087210 */ /* 0x002fca0007ffe0ff */
[----:B------:R-:W-:Y:S01]  /*3b70*/  IMAD R13, R8, R3, RZ ;  /* 0x00000003080d7224 */ /* 0x000fe200078e02ff */
[----:B------:R-:W-:-:S03]  /*3b80*/  SEL R8, RZ, 0x1, P0 ;  /* 0x00000001ff087807 */ /* 0x000fc60000000000 */
[----:B------:R-:W-:Y:S01]  /*3b90*/  IMAD.HI.U32 R5, R5, R13, R4 ;  /* 0x0000000d05057227 */ /* 0x000fe200078e0004 */
[----:B------:R-:W-:-:S05]  /*3ba0*/  IADD3 R2, PT, PT, R2, -R11, -R8 ;  /* 0x8000000b02027210 */ /* 0x000fca0007ffe808 */
[----:B------:R-:W-:-:S05]  /*3bb0*/  IMAD.HI.U32 R5, R5, R2, RZ ;  /* 0x0000000205057227 */ /* 0x000fca00078e00ff */
[----:B------:R-:W-:-:S05]  /*3bc0*/  IADD3 R4, PT, PT, -R5, RZ, RZ ;  /* 0x000000ff05047210 */ /* 0x000fca0007ffe1ff */
[----:B------:R-:W-:Y:S02]  /*3bd0*/  IMAD R2, R3, R4, R2 ;  /* 0x0000000403027224 */ /* 0x000fe400078e0202 */
[----:B------:R-:W0:Y:S01]  /*3be0*/  LDS R4, [UR4] ;  /* 0x00000004ff047984 */ /* 0x000e220008000800 */
[----:B------:R-:W1:Y:S02]  /*3bf0*/  LDCU.64 UR4, c[0x0][0x388] ;  /* 0x00007100ff0477ac */ /* 0x000e640008000a00 */
[----:B------:R-:W-:-:S13]  /*3c00*/  ISETP.GE.U32.AND P0, PT, R2, R3, PT ;  /* 0x000000030200720c */ /* 0x000fda0003f06070 */
[----:B------:R-:W-:Y:S01]  /*3c10*/  @P0 IMAD.IADD R2, R2, 0x1, -R3 ;  /* 0x0000000102020824 */ /* 0x000fe200078e0a03 */
[----:B------:R-:W-:-:S04]  /*3c20*/  @P0 IADD3 R5, PT, PT, R5, 0x1, RZ ;  /* 0x0000000105050810 */ /* 0x000fc80007ffe0ff */
        /* <DEDUP_REMOVED lines=20> */
[C---:B------:R-:W-:Y:S01]  /*3d70*/  SHF.L.U64.HI R31, R8.reuse, 0x2, R11 ;  /* 0x00000002081f7819 */ /* 0x040fe2000001020b */
[----:B------:R-:W-:Y:S01]  /*3d80*/  IMAD.SHL.U32 R8, R8, 0x4, RZ ;  /* 0x0000000408087824 */ /* 0x000fe200078e00ff */
[----:B------:R-:W-:Y:S02]  /*3d90*/  IADD3.X R5, PT, PT, R7, UR5, RZ, P0, !PT ;  /* 0x0000000507057c10 */ /* 0x000fe400087fe4ff */
[----:B-1----:R-:W-:-:S04]  /*3da0*/  IADD3 R25, P2, PT, R6, UR10, RZ ;  /* 0x0000000a06197c10 */ /* 0x002fc8000ff5e0ff */
[----:B------:R-:W-:Y:S01]  /*3db0*/  IADD3.X R29, PT, PT, R7, UR11, RZ, P2, !PT ;  /* 0x0000000b071d7c10 */ /* 0x000fe200097fe4ff */
[C---:B0-----:R-:W-:Y:S01]  /*3dc0*/  IMAD R24, R26.reuse, R3, R24 ;  /* 0x000000031a187224 */ /* 0x041fe200078e0218 */
[----:B------:R-:W-:-:S07]  /*3dd0*/  IADD3 R26, PT, PT, -R26, RZ, RZ ;  /* 0x000000ff1a1a7210 */ /* 0x000fce0007ffe1ff */
.L_x_37:
[C---:B0-----:R-:W-:Y:S02]  /*3de0*/  IADD3 R12, P2, PT, R14.reuse, UR8, RZ ;  /* 0x000000080e0c7c10 */ /* 0x041fe4000ff5e0ff */
[C---:B------:R-:W-:Y:S02]  /*3df0*/  IADD3 R20, P1, PT, R14.reuse, R25, RZ ;  /* 0x000000190e147210 */ /* 0x040fe40007f3e0ff */
[----:B------:R-:W-:Y:S02]  /*3e00*/  IADD3 R10, P0, PT, R14, R16, RZ ;  /* 0x000000100e0a7210 */ /* 0x000fe40007f1e0ff */
[C---:B------:R-:W-:Y:S02]  /*3e10*/  IADD3.X R13, PT, PT, R15.reuse, UR9, RZ, P2, !PT ;  /* 0x000000090f0d7c10 */ /* 0x040fe400097fe4ff */
[C---:B------:R-:W-:Y:S02]  /*3e20*/  IADD3.X R21, PT, PT, R15.reuse, R29, RZ, P1, !PT ;  /* 0x0000001d0f157210 */ /* 0x040fe40000ffe4ff */
[----:B------:R-:W-:Y:S01]  /*3e30*/  IADD3.X R11, PT, PT, R15, R17, RZ, P0, !PT ;  /* 0x000000110f0b7210 */ /* 0x000fe200007fe4ff */
        /* <DEDUP_REMOVED lines=11> */
[----:B------:R-:W-:Y:S01]  /*3ef0*/  IADD3 R26, PT, PT, R26, 0x1, RZ ;  /* 0x000000011a1a7810 */ /* 0x000fe20007ffe0ff */
[----:B------:R-:W-:-:S04]  /*3f00*/  IMAD.MOV.U32 R30, RZ, RZ, R8 ;  /* 0x000000ffff1e7224 */ /* 0x000fc800078e0008 */
[----:B------:R-:W-:-:S03]  /*3f10*/  IMAD.WIDE.U32 R30, R3, 0x4, R30 ;  /* 0x00000004031e7825 */ /* 0x000fc600078e001e */
[----:B------:R-:W-:Y:S01]  /*3f20*/  MOV R8, R30 ;  /* 0x0000001e00087202 */ /* 0x000fe20000000f00 */
        /* <DEDUP_REMOVED lines=24> */
.L_x_36:
[----:B------:R-:W-:-:S07]  /*40b0*/  MOV R14, R24 ;  /* 0x00000018000e7202 */ /* 0x000fce0000000f00 */
.L_x_35:
[----:B------:R-:W-:Y:S05]  /*40c0*/  BSYNC.RECONVERGENT B0 ;  /* 0x0000000000007941 */ /* 0x000fea0003800200 */
.L_x_34:
[----:B------:R-:W-:-:S13]  /*40d0*/  ISETP.GE.U32.AND P0, PT, R2, 0x3, PT ;  /* 0x000000030200780c */ /* 0x000fda0003f06070 */
[----:B------:R-:W-:Y:S05]  /*40e0*/  @!P0 EXIT ;  /* 0x000000000000894d */ /* 0x000fea0003800000 */
[C---:B0-----:R-:W-:Y:S01]  /*40f0*/  IMAD.SHL.U32 R6, R3.reuse, 0x2, RZ ;  /* 0x0000000203067824 */ /* 0x041fe200078e00ff */
[----:B------:R-:W-:Y:S01]  /*4100*/  IADD3 R8, PT, PT, R14, R3, RZ ;  /* 0x000000030e087210 */ /* 0x000fe20007ffe0ff */
[C---:B-----5:R-:W-:Y:S01]  /*4110*/  IMAD R5, R0.reuse, R9, RZ ;  /* 0x0000000900057224 */ /* 0x060fe200078e02ff */
[----:B------:R-:W-:Y:S01]  /*4120*/  IADD3 R10, PT, PT, R0, R14, RZ ;  /* 0x0000000e000a7210 */ /* 0x000fe20007ffe0ff */
[----:B------:R-:W-:Y:S01]  /*4130*/  IMAD R12, R3, 0x3, R14 ;  /* 0x00000003030c7824 */ /* 0x000fe200078e020e */
[----:B------:R-:W0:Y:S01]  /*4140*/  LDCU.128 UR8, c[0x0][0x3b0] ;  /* 0x00007600ff0877ac */ /* 0x000e220008000c00 */
[----:B------:R-:W-:-:S07]  /*4150*/  IMAD.IADD R2, R14, 0x1, R6 ;  /* 0x000000010e027824 */ /* 0x000fce00078e0206 */
.L_x_38:
[----:B------:R-:W1:Y:S01]  /*4160*/  LDC.64 R20, c[0x0][0x3a8] ;  /* 0x0000ea00ff147b82 */ /* 0x000e620000000a00 */
[C---:B------:R-:W-:Y:S01]  /*4170*/  IADD3 R7, P0, PT, R5.reuse, R14, RZ ;  /* 0x0000000e05077210 */ /* 0x040fe20007f1e0ff */
[----:B------:R-:W-:Y:S01]  /*4180*/  IMAD.WIDE.U32 R36, R14, 0x2, R16 ;  /* 0x000000020e247825 */ /* 0x000fe200078e0010 */
[----:B------:R-:W-:Y:S02]  /*4190*/  SHF.R.S32.HI R32, RZ, 0x1f, R5 ;  /* 0x0000001fff207819 */ /* 0x000fe40000011405 */
[----:B------:R-:W-:Y:S01]  /*41a0*/  IADD3 R30, P1, PT, R5, R8, RZ ;  /* 0x00000008051e7210 */ /* 0x000fe20007f3e0ff */
[----:B------:R-:W-:Y:S01]  /*41b0*/  IMAD.SHL.U32 R24, R7, 0x4, RZ ;  /* 0x0000000407187824 */ /* 0x000fe200078e00ff */
[-C--:B------:R-:W-:Y:S01]  /*41c0*/  IADD3.X R22, PT, PT, RZ, R32.reuse, RZ, P0, !PT ;  /* 0x00000020ff167210 */ /* 0x080fe200007fe4ff */
[----:B------:R-:W-:Y:S01]  /*41d0*/  IMAD.WIDE R34, R10, 0x2, R16 ;  /* 0x000000020a227825 */ /* 0x000fe200078e0210 */
[----:B------:R-:W-:Y:S01]  /*41e0*/  IADD3.X R13, PT, PT, RZ, R32, RZ, P1, !PT ;  /* 0x00000020ff0d7210 */ /* 0x000fe20000ffe4ff */
[----:B------:R-:W2:Y:S01]  /*41f0*/  LDG.E.U16.CONSTANT R33, desc[UR6][R36.64] ;  /* 0x0000000624217981 */ /* 0x000ea2000c1e9500 */
[----:B0-----:R-:W-:-:S02]  /*4200*/  IADD3 R26, P0, PT, R24, UR8, RZ ;  /* 0x00000008181a7c10 */ /* 0x001fc4000ff1e0ff */
[----:B------:R-:W-:Y:S01]  /*4210*/  SHF.L.U64.HI R7, R7, 0x2, R22 ;  /* 0x0000000207077819 */ /* 0x000fe20000010216 */
[----:B------:R-:W3:Y:S01]  /*4220*/  LDG.E.U16.CONSTANT R15, desc[UR6][R34.64] ;  /* 0x00000006220f7981 */ /* 0x000ee2000c1e9500 */
[----:B------:R-:W-:Y:S02]  /*4230*/  IADD3 R24, P1, PT, R24, UR10, RZ ;  /* 0x0000000a18187c10 */ /* 0x000fe4000ff3e0ff */
[C---:B------:R-:W-:Y:S02]  /*4240*/  SHF.L.U64.HI R13, R30.reuse, 0x2, R13 ;  /* 0x000000021e0d7819 */ /* 0x040fe4000001020d */
[----:B------:R-:W-:Y:S02]  /*4250*/  SHF.L.U32 R30, R30, 0x2, RZ ;  /* 0x000000021e1e7819 */ /* 0x000fe400000006ff */
[C---:B------:R-:W-:Y:S02]  /*4260*/  IADD3.X R25, PT, PT, R7.reuse, UR11, RZ, P1, !PT ;  /* 0x0000000b07197c10 */ /* 0x040fe40008ffe4ff */
[----:B------:R-:W-:Y:S01]  /*4270*/  IADD3.X R27, PT, PT, R7, UR9, RZ, P0, !PT ;  /* 0x00000009071b7c10 */ /* 0x000fe200087fe4ff */
[--C-:B-1----:R-:W-:Y:S01]  /*4280*/  IMAD.WIDE R28, R10, 0x2, R20.reuse ;  /* 0x000000020a1c7825 */ /* 0x102fe200078e0214 */
[----:B------:R-:W-:Y:S01]  /*4290*/  IADD3 R22, P2, PT, R30, UR8, RZ ;  /* 0x000000081e167c10 */ /* 0x000fe2000ff5e0ff */
[----:B------:R0:W4:Y:S03]  /*42a0*/  LDG.E.CONSTANT R11, desc[UR6][R24.64] ;  /* 0x00000006180b7981 */ /* 0x000126000c1e9900 */
[----:B------:R-:W-:Y:S01]  /*42b0*/  IADD3.X R23, PT, PT, R13, UR9, RZ, P2, !PT ;  /* 0x000000090d177c10 */ /* 0x000fe200097fe4ff */
[----:B------:R-:W5:Y:S04]  /*42c0*/  LDG.E.U16.CONSTANT R36, desc[UR6][R28.64] ;  /* 0x000000061c247981 */ /* 0x000f68000c1e9500 */
[----:B------:R1:W4:Y:S01]  /*42d0*/  LDG.E.CONSTANT R7, desc[UR6][R26.64] ;  /* 0x000000061a077981 */ /* 0x000322000c1e9900 */
[----:B0-----:R-:W-:-:S03]  /*42e0*/  IMAD.WIDE.U32 R24, R14, 0x2, R20 ;  /* 0x000000020e187825 */ /* 0x001fc600078e0014 */
[----:B------:R0:W4:Y:S04]  /*42f0*/  LDG.E.CONSTANT R9, desc[UR6][R22.64] ;  /* 0x0000000616097981 */ /* 0x000128000c1e9900 */
[----:B------:R0:W4:Y:S01]  /*4300*/  LDG.E.U16.CONSTANT R37, desc[UR6][R24.64] ;  /* 0x0000000618257981 */ /* 0x000122000c1e9500 */
[----:B-1----:R-:W-:-:S04]  /*4310*/  IADD3 R26, P0, PT, R6, R34, RZ ;  /* 0x00000022061a7210 */ /* 0x002fc80007f1e0ff */
[----:B------:R-:W-:Y:S02]  /*4320*/  IADD3.X R27, PT, PT, RZ, R35, RZ, P0, !PT ;  /* 0x00000023ff1b7210 */ /* 0x000fe400007fe4ff */
[----:B0-----:R-:W-:Y:S01]  /*4330*/  IADD3 R22, P0, PT, R6, R28, RZ ;  /* 0x0000001c06167210 */ /* 0x001fe20007f1e0ff */
[C---:B------:R-:W-:Y:S02]  /*4340*/  IMAD.WIDE.U32 R34, R8.reuse, 0x2, R20 ;  /* 0x0000000208227825 */ /* 0x040fe400078e0014 */
[----:B------:R-:W4:Y:S02]  /*4350*/  LDG.E.U16.CONSTANT R28, desc[UR6][R26.64] ;  /* 0x000000061a1c7981 */ /* 0x000f24000c1e9500 */
[----:B------:R-:W-:Y:S01]  /*4360*/  IMAD.WIDE.U32 R24, R8, 0x2, R16 ;  /* 0x0000000208187825 */ /* 0x000fe200078e0010 */
[----:B------:R-:W-:Y:S01]  /*4370*/  IADD3 R30, P1, PT, R30, UR10, RZ ;  /* 0x0000000a1e1e7c10 */ /* 0x000fe2000ff3e0ff */
[----:B------:R-:W4:Y:S02]  /*4380*/  LDG.E.U16.CONSTANT R34, desc[UR6][R34.64] ;  /* 0x0000000622227981 */ /* 0x000f24000c1e9500 */
[----:B------:R-:W-:-:S02]  /*4390*/  IMAD.X R23, RZ, RZ, R29, P0 ;  /* 0x000000ffff177224 */ /* 0x000fc400000e061d */
[----:B------:R-:W4:Y:S04]  /*43a0*/  LDG.E.U16.CONSTANT R24, desc[UR6][R24.64] ;  /* 0x0000000618187981 */ /* 0x000f28000c1e9500 */
[----:B------:R-:W4:Y:S01]  /*43b0*/  LDG.E.U16.CONSTANT R29, desc[UR6][R22.64] ;  /* 0x00000006161d7981 */ /* 0x000f22000c1e9500 */
[----:B------:R-:W-:-:S05]  /*43c0*/  IADD3.X R31, PT, PT, R13, UR11, RZ, P1, !PT ;  /* 0x0000000b0d1f7c10 */ /* 0x000fca0008ffe4ff */
[----:B------:R0:W4:Y:S01]  /*43d0*/  LDG.E.CONSTANT R13, desc[UR6][R30.64] ;  /* 0x000000061e0d7981 */ /* 0x000122000c1e9900 */
[----:B---3--:R-:W-:Y:S02]  /*43e0*/  HADD2.F32 R15, -RZ, R15.H0_H0 ;  /* 0x2000000fff0f7230 */ /* 0x008fe40000004100 */
[----:B--2---:R-:W-:-:S03]  /*43f0*/  HADD2.F32 R33, -RZ, R33.H0_H0 ;  /* 0x20000021ff217230 */ /* 0x004fc60000004100 */
        /* <DEDUP_REMOVED lines=8> */
[----:B------:R-:W-:Y:S02]  /*4480*/  HADD2.F32 R31, -RZ, R28.H0_H0 ;  /* 0x2000001cff1f7230 */ /* 0x000fe40000004100 */
[-C--:B------:R-:W-:Y:S01]  /*4490*/  FFMA R11, R36, R7.reuse, -R25 ;  /* 0x00000007240b7223 */ /* 0x080fe20000000819 */
[----:B------:R-:W-:Y:S01]  /*44a0*/  FFMA R15, R30, R7, R15 ;  /* 0x000000071e0f7223 */ /* 0x000fe2000000000f */
[----:B------:R-:W-:Y:S02]  /*44b0*/  HADD2.F32 R28, -RZ, R34.H0_H0 ;  /* 0x20000022ff1c7230 */ /* 0x000fe40000004100 */
[----:B------:R-:W-:Y:S01]  /*44c0*/  FMUL R34, R4, R31 ;  /* 0x0000001f04227220 */ /* 0x000fe20000400000 */
[----:B------:R-:W-:Y:S01]  /*44d0*/  HADD2.F32 R25, -RZ, R24.H0_H0 ;  /* 0x20000018ff197230 */ /* 0x000fe20000004100 */
[----:B------:R-:W-:Y:S01]  /*44e0*/  F2FP.F16.F32.PACK_AB R7, RZ, R11 ;  /* 0x0000000bff07723e */ /* 0x000fe200000000ff */
[----:B------:R-:W-:-:S03]  /*44f0*/  HADD2.F32 R29, -RZ, R29.H0_H0 ;  /* 0x2000001dff1d7230 */ /* 0x000fc60000004100 */
[----:B------:R-:W-:Y:S01]  /*4500*/  FMUL R25, R4, R25 ;  /* 0x0000001904197220 */ /* 0x000fe20000400000 */
[----:B------:R-:W-:Y:S02]  /*4510*/  IADD3 R11, P0, PT, R5, R2, RZ ;  /* 0x00000002050b7210 */ /* 0x000fe40007f1e0ff */
[----:B------:R-:W-:Y:S01]  /*4520*/  F2FP.F16.F32.PACK_AB R15, RZ, R15 ;  /* 0x0000000fff0f723e */ /* 0x000fe200000000ff */
[----:B------:R-:W-:Y:S01]  /*4530*/  FMUL R34, R29, R34 ;  /* 0x000000221d227220 */ /* 0x000fe20000400000 */
[----:B------:R-:W-:Y:S01]  /*4540*/  FMUL R28, R28, R25 ;  /* 0x000000191c1c7220 */ /* 0x000fe20000400000 */
[----:B------:R-:W-:Y:S02]  /*4550*/  IADD3.X R36, PT, PT, RZ, R32, RZ, P0, !PT ;  /* 0x00000020ff247210 */ /* 0x000fe400007fe4ff */
[----:B------:R-:W-:Y:S01]  /*4560*/  FMUL R25, R34, R13 ;  /* 0x0000000d22197220 */ /* 0x000fe20000400000 */
[----:B------:R-:W-:Y:S02]  /*4570*/  PRMT R33, R15, 0x7610, R33 ;  /* 0x000076100f217816 */ /* 0x000fe40000000021 */
[----:B------:R-:W-:-:S02]  /*4580*/  SHF.L.U32 R15, R11, 0x2, RZ ;  /* 0x000000020b0f7819 */ /* 0x000fc400000006ff */
[----:B------:R-:W-:Y:S01]  /*4590*/  PRMT R29, R7, 0x7610, R29 ;  /* 0x00007610071d7816 */ /* 0x000fe2000000001d */
[----:B------:R-:W-:Y:S01]  /*45a0*/  FFMA R7, R28, R9, -R25 ;  /* 0x000000091c077223 */ /* 0x000fe20000000819 */
[----:B------:R-:W-:Y:S02]  /*45b0*/  SHF.L.U64.HI R11, R11, 0x2, R36 ;  /* 0x000000020b0b7819 */ /* 0x000fe40000010224 */
[----:B------:R-:W-:Y:S01]  /*45c0*/  IADD3 R36, P0, PT, R6, R26, RZ ;  /* 0x0000001a06247210 */ /* 0x000fe20007f1e0ff */
[----:B------:R-:W-:Y:S01]  /*45d0*/  IMAD.WIDE.U32 R30, R14, 0x2, R18 ;  /* 0x000000020e1e7825 */ /* 0x000fe200078e0012 */
[----:B------:R-:W-:-:S03]  /*45e0*/  F2FP.F16.F32.PACK_AB R7, RZ, R7 ;  /* 0x00000007ff07723e */ /* 0x000fc600000000ff */
[----:B------:R-:W-:Y:S01]  /*45f0*/  IMAD.WIDE R24, R10, 0x2, R18 ;  /* 0x000000020a187825 */ /* 0x000fe200078e0212 */
[----:B------:R0:W-:Y:S03]  /*4600*/  STG.E.U16 desc[UR6][R30.64], R29 ;  /* 0x0000001d1e007986 */ /* 0x0001e6000c101506 */
[----:B------:R-:W-:Y:S01]  /*4610*/  IMAD.X R37, RZ, RZ, R27, P0 ;  /* 0x000000ffff257224 */ /* 0x000fe200000e061b */
[C---:B------:R-:W-:Y:S01]  /*4620*/  IADD3 R26, P0, PT, R6.reuse, R36, RZ ;  /* 0x00000024061a7210 */ /* 0x040fe20007f1e0ff */
[----:B------:R1:W-:Y:S01]  /*4630*/  STG.E.U16 desc[UR6][R24.64], R33 ;  /* 0x0000002118007986 */ /* 0x0003e2000c101506 */
[----:B------:R-:W-:Y:S02]  /*4640*/  PRMT R35, R7, 0x7610, R35 ;  /* 0x0000761007237816 */ /* 0x000fe40000000023 */
[----:B------:R-:W-:Y:S01]  /*4650*/  IADD3.X R27, PT, PT, RZ, R37, RZ, P0, !PT ;  /* 0x00000025ff1b7210 */ /* 0x000fe200007fe4ff */
[----:B------:R-:W2:Y:S01]  /*4660*/  LDG.E.U16.CONSTANT R7, desc[UR6][R36.64] ;  /* 0x0000000624077981 */ /* 0x000ea2000c1e9500 */
[----:B------:R-:W-:-:S02]  /*4670*/  IADD3 R22, P0, PT, R6, R22, RZ ;  /* 0x0000001606167210 */ /* 0x000fc40007f1e0ff */
[----:B0-----:R-:W-:Y:S01]  /*4680*/  IADD3 R30, P1, PT, R15, UR10, RZ ;  /* 0x0000000a0f1e7c10 */ /* 0x001fe2000ff3e0ff */
[----:B------:R0:W3:Y:S01]  /*4690*/  LDG.E.U16.CONSTANT R29, desc[UR6][R26.64] ;  /* 0x000000061a1d7981 */ /* 0x0000e2000c1e9500 */
[----:B-1----:R-:W-:Y:S02]  /*46a0*/  IMAD.WIDE.U32 R24, R8, 0x2, R18 ;  /* 0x0000000208187825 */ /* 0x002fe400078e0012 */
[----:B------:R-:W-:-:S03]  /*46b0*/  IADD3.X R31, PT, PT, R11, UR11, RZ, P1, !PT ;  /* 0x0000000b0b1f7c10 */ /* 0x000fc60008ffe4ff */
[----:B------:R1:W-:Y:S01]  /*46c0*/  STG.E.U16 desc[UR6][R24.64], R35 ;  /* 0x0000002318007986 */ /* 0x0003e2000c101506 */
[C---:B0-----:R-:W-:Y:S01]  /*46d0*/  IMAD.WIDE.U32 R26, R2.reuse, 0x2, R20 ;  /* 0x00000002021a7825 */ /* 0x041fe200078e0014 */
[----:B------:R-:W-:Y:S02]  /*46e0*/  IADD3.X R23, PT, PT, RZ, R23, RZ, P0, !PT ;  /* 0x00000017ff177210 */ /* 0x000fe400007fe4ff */
[----:B------:R-:W-:Y:S01]  /*46f0*/  IADD3 R33, P0, PT, R5, R12, RZ ;  /* 0x0000000c05217210 */ /* 0x000fe20007f1e0ff */
[----:B------:R-:W-:Y:S01]  /*4700*/  IMAD.WIDE.U32 R36, R2, 0x2, R16 ;  /* 0x0000000202247825 */ /* 0x000fe200078e0010 */
[----:B------:R-:W4:Y:S03]  /*4710*/  LDG.E.CONSTANT R30, desc[UR6][R30.64] ;  /* 0x000000061e1e7981 */ /* 0x000f26000c1e9900 */
[C---:B------:R-:W-:Y:S01]  /*4720*/  IMAD.WIDE.U32 R20, R12.reuse, 0x2, R20 ;  /* 0x000000020c147825 */ /* 0x040fe200078e0014 */
[----:B------:R-:W5:Y:S03]  /*4730*/  LDG.E.U16.CONSTANT R26, desc[UR6][R26.64] ;  /* 0x000000061a1a7981 */ /* 0x000f66000c1e9500 */
[----:B-1----:R-:W-:Y:S01]  /*4740*/  IMAD.WIDE.U32 R24, R12, 0x2, R16 ;  /* 0x000000020c187825 */ /* 0x002fe200078e0010 */
[----:B------:R0:W4:Y:S04]  /*4750*/  LDG.E.U16.CONSTANT R35, desc[UR6][R20.64] ;  /* 0x0000000614237981 */ /* 0x000128000c1e9500 */
[----:B------:R1:W4:Y:S04]  /*4760*/  LDG.E.U16.CONSTANT R31, desc[UR6][R36.64] ;  /* 0x00000006241f7981 */ /* 0x000328000c1e9500 */
[----:B------:R-:W4:Y:S01]  /*4770*/  LDG.E.U16.CONSTANT R24, desc[UR6][R24.64] ;  /* 0x0000000618187981 */ /* 0x000f22000c1e9500 */
[----:B0-----:R-:W-:Y:S01]  /*4780*/  IMAD.X R20, RZ, RZ, R32, P0 ;  /* 0x000000ffff147224 */ /* 0x001fe200000e0620 */
[----:B------:R-:W-:-:S02]  /*4790*/  IADD3 R32, P0, PT, R15, UR8, RZ ;  /* 0x000000080f207c10 */ /* 0x000fc4000ff1e0ff */
[C---:B------:R-:W-:Y:S02]  /*47a0*/  SHF.L.U32 R27, R33.reuse, 0x2, RZ ;  /* 0x00000002211b7819 */ /* 0x040fe400000006ff */
[----:B-1----:R-:W-:Y:S01]  /*47b0*/  IADD3 R36, P1, PT, R6, R22, RZ ;  /* 0x0000001606247210 */ /* 0x002fe20007f3e0ff */
[----:B------:R0:W4:Y:S01]  /*47c0*/  LDG.E.U16.CONSTANT R25, desc[UR6][R22.64] ;  /* 0x0000000616197981 */ /* 0x000122000c1e9500 */
[----:B------:R-:W-:Y:S02]  /*47d0*/  SHF.L.U64.HI R15, R33, 0x2, R20 ;  /* 0x00000002210f7819 */ /* 0x000fe40000010214 */
[----:B------:R-:W-:Y:S02]  /*47e0*/  IADD3.X R37, PT, PT, RZ, R23, RZ, P1, !PT ;  /* 0x00000017ff257210 */ /* 0x000fe40000ffe4ff */
[----:B------:R-:W-:Y:S02]  /*47f0*/  IADD3.X R33, PT, PT, R11, UR9, RZ, P0, !PT ;  /* 0x000000090b217c10 */ /* 0x000fe400087fe4ff */
[----:B------:R-:W-:Y:S01]  /*4800*/  IADD3 R20, P0, PT, R27, UR10, RZ ;  /* 0x0000000a1b147c10 */ /* 0x000fe2000ff1e0ff */
[----:B------:R-:W4:Y:S03]  /*4810*/  LDG.E.U16.CONSTANT R36, desc[UR6][R36.64] ;  /* 0x0000000624247981 */ /* 0x000f26000c1e9500 */
[----:B------:R-:W-:Y:S01]  /*4820*/  IADD3.X R21, PT, PT, R15, UR11, RZ, P0, !PT ;  /* 0x0000000b0f157c10 */ /* 0x000fe200087fe4ff */
[----:B------:R-:W4:Y:S01]  /*4830*/  LDG.E.CONSTANT R11, desc[UR6][R32.64] ;  /* 0x00000006200b7981 */ /* 0x000f22000c1e9900 */
[----:B0-----:R-:W-:-:S03]  /*4840*/  IADD3 R22, P0, PT, R27, UR8, RZ ;  /* 0x000000081b167c10 */ /* 0x001fc6000ff1e0ff */
[----:B------:R0:W4:Y:S01]  /*4850*/  LDG.E.CONSTANT R27, desc[UR6][R20.64] ;  /* 0x00000006141b7981 */ /* 0x000122000c1e9900 */
[----:B------:R-:W-:-:S05]  /*4860*/  IADD3.X R23, PT, PT, R15, UR9, RZ, P0, !PT ;  /* 0x000000090f177c10 */ /* 0x000fca00087fe4ff */
[----:B------:R-:W4:Y:S01]  /*4870*/  LDG.E.CONSTANT R22, desc[UR6][R22.64] ;  /* 0x0000000616167981 */ /* 0x000f22000c1e9900 */
        /* <DEDUP_REMOVED lines=11> */
[----:B--2---:R-:W-:-:S05]  /*4930*/  HADD2.F32 R7, -RZ, R7.H0_H0 ;  /* 0x20000007ff077230 */ /* 0x004fca0000004100 */
[----:B------:R-:W-:Y:S01]  /*4940*/  FMUL R20, R4, R7 ;  /* 0x0000000704147220 */ /* 0x000fe20000400000 */
[----:B---3--:R-:W-:-:S05]  /*4950*/  HADD2.F32 R29, -RZ, R29.H0_H0 ;  /* 0x2000001dff1d7230 */ /* 0x008fca0000004100 */
[----:B------:R-:W-:Y:S01]  /*4960*/  FMUL R29, R4, R29 ;  /* 0x0000001d041d7220 */ /* 0x000fe20000400000 */
[----:B-----5:R-:W-:Y:S02]  /*4970*/  HADD2.F32 R13, -RZ, R26.H0_H0 ;  /* 0x2000001aff0d7230 */ /* 0x020fe40000004100 */
[----:B----4-:R-:W-:Y:S02]  /*4980*/  HADD2.F32 R31, -RZ, R31.H0_H0 ;  /* 0x2000001fff1f7230 */ /* 0x010fe40000004100 */
[----:B------:R-:W-:-:S03]  /*4990*/  HADD2.F32 R15, -RZ, R24.H0_H0 ;  /* 0x20000018ff0f7230 */ /* 0x000fc60000004100 */
[----:B------:R-:W-:Y:S01]  /*49a0*/  FMUL R28, R4, R31 ;  /* 0x0000001f041c7220 */ /* 0x000fe20000400000 */
[----:B------:R-:W-:-:S03]  /*49b0*/  HADD2.F32 R25, -RZ, R25.H0_H0 ;  /* 0x20000019ff197230 */ /* 0x000fc60000004100 */
[----:B------:R-:W-:Y:S02]  /*49c0*/  FMUL R13, R13, R28 ;  /* 0x0000001c0d0d7220 */ /* 0x000fe40000400000 */
[----:B------:R-:W-:Y:S01]  /*49d0*/  FMUL R7, R25, R20 ;  /* 0x0000001419077220 */ /* 0x000fe20000400000 */
[----:B------:R-:W-:Y:S02]  /*49e0*/  HADD2.F32 R35, -RZ, R35.H0_H0 ;  /* 0x20000023ff237230 */ /* 0x000fe40000004100 */
[----:B------:R-:W-:Y:S01]  /*49f0*/  FMUL R24, R4, R15 ;  /* 0x0000000f04187220 */ /* 0x000fe20000400000 */
[-C--:B------:R-:W-:Y:S01]  /*4a00*/  FMUL R20, R7, R30.reuse ;  /* 0x0000001e07147220 */ /* 0x080fe20000400000 */
[----:B------:R-:W-:Y:S02]  /*4a10*/  HADD2.F32 R36, -RZ, R36.H0_H0 ;  /* 0x20000024ff247230 */ /* 0x000fe40000004100 */
[----:B------:R-:W-:Y:S01]  /*4a20*/  FMUL R30, R13, R30 ;  /* 0x0000001e0d1e7220 */ /* 0x000fe20000400000 */
[----:B------:R-:W-:Y:S01]  /*4a30*/  FMUL R35, R35, R24 ;  /* 0x0000001823237220 */ /* 0x000fe20000400000 */
[----:B------:R-:W-:Y:S01]  /*4a40*/  FFMA R20, R13, R11, -R20 ;  /* 0x0000000b0d147223 */ /* 0x000fe20000000814 */
[----:B------:R-:W-:-:S02]  /*4a50*/  IMAD R13, R10, 0x2, R18 ;  /* 0x000000020a0d7824 */ /* 0x000fc400078e0212 */
[----:B------:R-:W-:Y:S01]  /*4a60*/  FMUL R29, R36, R29 ;  /* 0x0000001d241d7220 */ /* 0x000fe20000400000 */
[----:B------:R-:W-:Y:S02]  /*4a70*/  FMUL R24, R35, R27 ;  /* 0x0000001b23187220 */ /* 0x000fe40000400000 */
[C---:B------:R-:W-:Y:S01]  /*4a80*/  IADD3 R13, PT, PT, R6.reuse, R13, RZ ;  /* 0x0000000d060d7210 */ /* 0x040fe20007ffe0ff */
[C---:B------:R-:W-:Y:S01]  /*4a90*/  FMUL R26, R29.reuse, R27 ;  /* 0x0000001b1d1a7220 */ /* 0x040fe20000400000 */
[-C--:B------:R-:W-:Y:S02]  /*4aa0*/  FFMA R29, R29, R22.reuse, R24 ;  /* 0x000000161d1d7223 */ /* 0x080fe40000000018 */
[----:B------:R-:W-:Y:S01]  /*4ab0*/  IADD3 R24, P0, PT, R6, R13, RZ ;  /* 0x0000000d06187210 */ /* 0x000fe20007f1e0ff */
[----:B------:R-:W-:Y:S01]  /*4ac0*/  FFMA R30, R7, R11, R30 ;  /* 0x0000000b071e7223 */ /* 0x000fe2000000001e */
[----:B------:R-:W-:Y:S02]  /*4ad0*/  FFMA R26, R35, R22, -R26 ;  /* 0x00000016231a7223 */ /* 0x000fe4000000081a */
[----:B------:R-:W-:-:S02]  /*4ae0*/  IADD3.X R25, PT, PT, RZ, R33, RZ, P0, !PT ;  /* 0x00000021ff197210 */ /* 0x000fc400007fe4ff */
[----:B------:R-:W-:Y:S02]  /*4af0*/  IADD3 R22, P0, PT, R6, R24, RZ ;  /* 0x0000001806167210 */ /* 0x000fe40007f1e0ff */
[----:B------:R-:W-:Y:S01]  /*4b00*/  F2FP.F16.F32.PACK_AB R9, RZ, R20 ;  /* 0x00000014ff09723e */ /* 0x000fe200000000ff */
[--C-:B0-----:R-:W-:Y:S01]  /*4b10*/  IMAD.WIDE.U32 R20, R2, 0x2, R18.reuse ;  /* 0x0000000202147825 */ /* 0x101fe200078e0012 */
[----:B------:R-:W-:Y:S02]  /*4b20*/  F2FP.F16.F32.PACK_AB R30, RZ, R30 ;  /* 0x0000001eff1e723e */ /* 0x000fe400000000ff */
[----:B------:R-:W-:Y:S01]  /*4b30*/  F2FP.F16.F32.PACK_AB R7, RZ, R26 ;  /* 0x0000001aff07723e */ /* 0x000fe200000000ff */
[----:B------:R-:W-:Y:S01]  /*4b40*/  IMAD.WIDE.U32 R26, R12, 0x2, R18 ;  /* 0x000000020c1a7825 */ /* 0x000fe200078e0012 */
[----:B------:R-:W-:Y:S01]  /*4b50*/  F2FP.F16.F32.PACK_AB R29, RZ, R29 ;  /* 0x0000001dff1d723e */ /* 0x000fe200000000ff */
[----:B------:R1:W-:Y:S02]  /*4b60*/  STG.E.U16 desc[UR6][R20.64], R9 ;  /* 0x0000000914007986 */ /* 0x0003e4000c101506 */
[----:B------:R-:W-:-:S02]  /*4b70*/  IMAD.X R23, RZ, RZ, R25, P0 ;  /* 0x000000ffff177224 */ /* 0x000fc400000e0619 */
[----:B------:R1:W-:Y:S04]  /*4b80*/  STG.E.U16 desc[UR6][R24.64], R30 ;  /* 0x0000001e18007986 */ /* 0x0003e8000c101506 */
[----:B------:R1:W-:Y:S04]  /*4b90*/  STG.E.U16 desc[UR6][R26.64], R7 ;  /* 0x000000071a007986 */ /* 0x0003e8000c101506 */
[----:B------:R1:W-:Y:S01]  /*4ba0*/  STG.E.U16 desc[UR6][R22.64], R29 ;  /* 0x0000001d16007986 */ /* 0x0003e2000c101506 */
[----:B------:R-:W-:Y:S02]  /*4bb0*/  ISETP.GE.AND P0, PT, R14, R0, PT ;  /* 0x000000000e00720c */ /* 0x000fe40003f06270 */
[----:B------:R-:W-:-:S02]  /*4bc0*/  LEA R2, R3, R2, 0x2 ;  /* 0x0000000203027211 */ /* 0x000fc400078e10ff */
[C---:B------:R-:W-:Y:S02]  /*4bd0*/  LEA R12, R3.reuse, R12, 0x2 ;  /* 0x0000000c030c7211 */ /* 0x040fe400078e10ff */
[----:B------:R-:W-:-:S07]  /*4be0*/  LEA R10, R3, R10, 0x2 ;  /* 0x0000000a030a7211 */ /* 0x000fce00078e10ff */
[----:B-1----:R-:W-:Y:S05]  /*4bf0*/  @!P0 BRA `(.L_x_38) ;  /* 0xfffffff400588947 */ /* 0x002fea000383ffff */
[----:B------:R-:W-:Y:S05]  /*4c00*/  EXIT ;  /* 0x000000000000794d */ /* 0x000fea0003800000 */
.L_x_11:
[----:B------:R-:W-:Y:S01]  /*4c10*/  MOV R15, 0x10 ;  /* 0x00000010000f7802 */ /* 0x000fe20000000f00 */
[----:B------:R-:W-:Y:S01]  /*4c20*/  IMAD.MOV.U32 R19, RZ, RZ, 0x1f ;  /* 0x0000001fff137424 */ /* 0x000fe200078e00ff */
[----:B------:R-:W-:-:S07]  /*4c30*/  MOV R12, 0xffffffff ;  /* 0xffffffff000c7802 */ /* 0x000fce0000000f00 */
[----:B01---5:R-:W-:Y:S05]  /*4c40*/  WARPSYNC.COLLECTIVE R12, `(.L_x_39) ;  /* 0x000000000c087348 */ /* 0x023fea0003c00000 */
[----:B-1----:R1:W2:Y:S02]  /*4c50*/  SHFL.BFLY P1, R13, R2, R15, R19 ;  /* 0x0c00000f020d7389 */ /* 0x0022a40000020013 */
[----:B012--5:R-:W-:Y:S05]  /*4c60*/  ENDCOLLECTIVE ;  /* 0x000000000000791b */ /* 0x027fea0003800000 */
.L_x_39:
[----:B------:R-:W-:Y:S02]  /*4c70*/  MOV R15, 0x8 ;  /* 0x00000008000f7802 */ /* 0x000fe40000000f00 */
[----:B------:R-:W-:-:S05]  /*4c80*/  MOV R5, R13 ;  /* 0x0000000d00057202 */ /* 0x000fca0000000f00 */
[----:B------:R-:W-:-:S04]  /*4c90*/  FADD R5, R5, R2 ;  /* 0x0000000205057221 */ /* 0x000fc80000000000 */
[----:B------:R-:W-:-:S07]  /*4ca0*/  IMAD.MOV.U32 R2, RZ, RZ, R5 ;  /* 0x000000ffff027224 */ /* 0x000fce00078e0005 */
[----:B------:R-:W-:Y:S05]  /*4cb0*/  WARPSYNC.COLLECTIVE R12, `(.L_x_40) ;  /* 0x000000000c087348 */ /* 0x000fea0003c00000 */
[----:B------:R0:W1:Y:S02]  /*4cc0*/  SHFL.BFLY P1, R13, R2, R15, R19 ;  /* 0x0c00000f020d7389 */ /* 0x0000640000020013 */
[----:B01----:R-:W-:Y:S05]  /*4cd0*/  ENDCOLLECTIVE ;  /* 0x000000000000791b */ /* 0x003fea0003800000 */
.L_x_40:
[----:B------:R-:W-:Y:S02]  /*4ce0*/  MOV R15, 0x4 ;  /* 0x00000004000f7802 */ /* 0x000fe40000000f00 */
[----:B------:R-:W-:-:S05]  /*4cf0*/  MOV R8, R13 ;  /* 0x0000000d00087202 */ /* 0x000fca0000000f00 */
[----:B------:R-:W-:-:S04]  /*4d00*/  FADD R8, R5, R8 ;  /* 0x0000000805087221 */ /* 0x000fc80000000000 */
[----:B------:R-:W-:-:S07]  /*4d10*/  IMAD.MOV.U32 R2, RZ, RZ, R8 ;  /* 0x000000ffff027224 */ /* 0x000fce00078e0008 */
[----:B------:R-:W-:Y:S05]  /*4d20*/  WARPSYNC.COLLECTIVE R12, `(.L_x_41) ;  /* 0x000000000c087348 */ /* 0x000fea0003c00000 */
[----:B------:R0:W1:Y:S02]  /*4d30*/  SHFL.BFLY P1, R13, R2, R15, R19 ;  /* 0x0c00000f020d7389 */ /* 0x0000640000020013 */
[----:B01----:R-:W-:Y:S05]  /*4d40*/  ENDCOLLECTIVE ;  /* 0x000000000000791b */ /* 0x003fea0003800000 */
.L_x_41:
[----:B------:R-:W-:Y:S02]  /*4d50*/  MOV R15, 0x2 ;  /* 0x00000002000f7802 */ /* 0x000fe40000000f00 */
[----:B------:R-:W-:-:S05]  /*4d60*/  MOV R11, R13 ;  /* 0x0000000d000b7202 */ /* 0x000fca0000000f00 */
[----:B------:R-:W-:-:S04]  /*4d70*/  FADD R11, R8, R11 ;  /* 0x0000000b080b7221 */ /* 0x000fc80000000000 */
[----:B------:R-:W-:-:S07]  /*4d80*/  IMAD.MOV.U32 R2, RZ, RZ, R11 ;  /* 0x000000ffff027224 */ /* 0x000fce00078e000b */
[----:B------:R-:W-:Y:S05]  /*4d90*/  WARPSYNC.COLLECTIVE R12, `(.L_x_42) ;  /* 0x000000000c087348 */ /* 0x000fea0003c00000 */
[----:B------:R0:W1:Y:S02]  /*4da0*/  SHFL.BFLY P1, R13, R2, R15, R19 ;  /* 0x0c00000f020d7389 */ /* 0x0000640000020013 */
[----:B01----:R-:W-:Y:S05]  /*4db0*/  ENDCOLLECTIVE ;  /* 0x000000000000791b */ /* 0x003fea0003800000 */
.L_x_42:
[----:B------:R-:W-:Y:S02]  /*4dc0*/  MOV R15, 0x1 ;  /* 0x00000001000f7802 */ /* 0x000fe40000000f00 */
[----:B------:R-:W-:-:S05]  /*4dd0*/  MOV R10, R13 ;  /* 0x0000000d000a7202 */ /* 0x000fca0000000f00 */
[----:B------:R-:W-:-:S04]  /*4de0*/  FADD R10, R11, R10 ;  /* 0x0000000a0b0a7221 */ /* 0x000fc80000000000 */
[----:B------:R-:W-:-:S07]  /*4df0*/  IMAD.MOV.U32 R2, RZ, RZ, R10 ;  /* 0x000000ffff027224 */ /* 0x000fce00078e000a */
[----:B------:R-:W-:Y:S05]  /*4e00*/  WARPSYNC.COLLECTIVE R12, `(.L_x_43) ;  /* 0x000000000c087348 */ /* 0x000fea0003c00000 */
[----:B------:R0:W1:Y:S02]  /*4e10*/  SHFL.BFLY P1, R13, R2, R15, R19 ;  /* 0x0c00000f020d7389 */ /* 0x0000640000020013 */
[----:B01----:R-:W-:Y:S05]  /*4e20*/  ENDCOLLECTIVE ;  /* 0x000000000000791b */ /* 0x003fea0003800000 */
.L_x_43:
[----:B------:R-:W-:Y:S05]  /*4e30*/  BRA `(.L_x_44) ;  /* 0xffffffc400047947 */ /* 0x000fea000383ffff */
.L_x_30:
[----:B------:R-:W-:Y:S02]  /*4e40*/  HFMA2 R15, -RZ, RZ, 0, 9.5367431640625e-07 ;  /* 0x00000010ff0f7431 */ /* 0x000fe400000001ff */
[----:B------:R-:W-:Y:S01]  /*4e50*/  IMAD.MOV.U32 R19, RZ, RZ, 0x1f ;  /* 0x0000001fff137424 */ /* 0x000fe200078e00ff */
[----:B------:R-:W-:-:S07]  /*4e60*/  MOV R12, 0xffffffff ;  /* 0xffffffff000c7802 */ /* 0x000fce0000000f00 */
[----:B01---5:R-:W-:Y:S05]  /*4e70*/  WARPSYNC.COLLECTIVE R12, `(.L_x_45) ;  /* 0x000000000c087348 */ /* 0x023fea0003c00000 */
[----:B-1----:R1:W2:Y:S02]  /*4e80*/  SHFL.BFLY P1, R13, R2, R15, R19 ;  /* 0x0c00000f020d7389 */ /* 0x0022a40000020013 */
[----:B012--5:R-:W-:Y:S05]  /*4e90*/  ENDCOLLECTIVE ;  /* 0x000000000000791b */ /* 0x027fea0003800000 */
.L_x_45:
[----:B------:R-:W-:Y:S01]  /*4ea0*/  HFMA2 R15, -RZ, RZ, 0, 4.76837158203125e-07 ;  /* 0x00000008ff0f7431 */ /* 0x000fe200000001ff */
[----:B------:R-:W-:-:S05]  /*4eb0*/  MOV R5, R13 ;  /* 0x0000000d00057202 */ /* 0x000fca0000000f00 */
[----:B------:R-:W-:-:S04]  /*4ec0*/  FADD R5, R5, R2 ;  /* 0x0000000205057221 */ /* 0x000fc80000000000 */
[----:B------:R-:W-:-:S07]  /*4ed0*/  IMAD.MOV.U32 R2, RZ, RZ, R5 ;  /* 0x000000ffff027224 */ /* 0x000fce00078e0005 */
[----:B------:R-:W-:Y:S05]  /*4ee0*/  WARPSYNC.COLLECTIVE R12, `(.L_x_46) ;  /* 0x000000000c087348 */ /* 0x000fea0003c00000 */
[----:B------:R0:W1:Y:S02]  /*4ef0*/  SHFL.BFLY P1, R13, R2, R15, R19 ;  /* 0x0c00000f020d7389 */ /* 0x0000640000020013 */
[----:B01----:R-:W-:Y:S05]  /*4f00*/  ENDCOLLECTIVE ;  /* 0x000000000000791b */ /* 0x003fea0003800000 */
.L_x_46:
[----:B------:R-:W-:Y:S01]  /*4f10*/  HFMA2 R15, -RZ, RZ, 0, 2.384185791015625e-07 ;  /* 0x00000004ff0f7431 */ /* 0x000fe200000001ff */
[----:B------:R-:W-:-:S05]  /*4f20*/  MOV R8, R13 ;  /* 0x0000000d00087202 */ /* 0x000fca0000000f00 */
[----:B------:R-:W-:-:S04]  /*4f30*/  FADD R8, R5, R8 ;  /* 0x0000000805087221 */ /* 0x000fc80000000000 */
[----:B------:R-:W-:-:S07]  /*4f40*/  IMAD.MOV.U32 R2, RZ, RZ, R8 ;  /* 0x000000ffff027224 */ /* 0x000fce00078e0008 */
[----:B------:R-:W-:Y:S05]  /*4f50*/  WARPSYNC.COLLECTIVE R12, `(.L_x_47) ;  /* 0x000000000c087348 */ /* 0x000fea0003c00000 */
[----:B------:R0:W1:Y:S02]  /*4f60*/  SHFL.BFLY P1, R13, R2, R15, R19 ;  /* 0x0c00000f020d7389 */ /* 0x0000640000020013 */
[----:B01----:R-:W-:Y:S05]  /*4f70*/  ENDCOLLECTIVE ;  /* 0x000000000000791b */ /* 0x003fea0003800000 */
.L_x_47:
[----:B------:R-:W-:Y:S01]  /*4f80*/  HFMA2 R15, -RZ, RZ, 0, 1.1920928955078125e-07 ;  /* 0x00000002ff0f7431 */ /* 0x000fe200000001ff */
[----:B------:R-:W-:-:S05]  /*4f90*/  MOV R11, R13 ;  /* 0x0000000d000b7202 */ /* 0x000fca0000000f00 */
[----:B------:R-:W-:-:S04]  /*4fa0*/  FADD R11, R8, R11 ;  /* 0x0000000b080b7221 */ /* 0x000fc80000000000 */
[----:B------:R-:W-:-:S07]  /*4fb0*/  IMAD.MOV.U32 R2, RZ, RZ, R11 ;  /* 0x000000ffff027224 */ /* 0x000fce00078e000b */
[----:B------:R-:W-:Y:S05]  /*4fc0*/  WARPSYNC.COLLECTIVE R12, `(.L_x_48) ;  /* 0x000000000c087348 */ /* 0x000fea0003c00000 */
[----:B------:R0:W1:Y:S02]  /*4fd0*/  SHFL.BFLY P1, R13, R2, R15, R19 ;  /* 0x0c00000f020d7389 */ /* 0x0000640000020013 */
[----:B01----:R-:W-:Y:S05]  /*4fe0*/  ENDCOLLECTIVE ;  /* 0x000000000000791b */ /* 0x003fea0003800000 */
.L_x_48:
[----:B------:R-:W-:Y:S01]  /*4ff0*/  HFMA2 R15, -RZ, RZ, 0, 5.9604644775390625e-08 ;  /* 0x00000001ff0f7431 */ /* 0x000fe200000001ff */
[----:B------:R-:W-:-:S05]  /*5000*/  MOV R10, R13 ;  /* 0x0000000d000a7202 */ /* 0x000fca0000000f00 */
[----:B------:R-:W-:-:S04]  /*5010*/  FADD R10, R11, R10 ;  /* 0x0000000a0b0a7221 */ /* 0x000fc80000000000 */
[----:B------:R-:W-:-:S07]  /*5020*/  IMAD.MOV.U32 R2, RZ, RZ, R10 ;  /* 0x000000ffff027224 */ /* 0x000fce00078e000a */
[----:B------:R-:W-:Y:S05]  /*5030*/  WARPSYNC.COLLECTIVE R12, `(.L_x_49) ;  /* 0x000000000c087348 */ /* 0x000fea0003c00000 */
[----:B------:R0:W1:Y:S02]  /*5040*/  SHFL.BFLY P1, R13, R2, R15, R19 ;  /* 0x0c00000f020d7389 */ /* 0x0000640000020013 */
[----:B01----:R-:W-:Y:S05]  /*5050*/  ENDCOLLECTIVE ;  /* 0x000000000000791b */ /* 0x003fea0003800000 */
.L_x_49:
[----:B------:R-:W-:Y:S05]  /*5060*/  BRA `(.L_x_50) ;  /* 0xffffffe400e07947 */ /* 0x000fea000383ffff */
        .weak           $__internal_0_$__cuda_sm3x_div_rn_noftz_f32_slowpath
        .type           $__internal_0_$__cuda_sm3x_div_rn_noftz_f32_slowpath,@function
        .size           $__internal_0_$__cuda_sm3x_div_rn_noftz_f32_slowpath,(.L_x_126 - $__internal_0_$__cuda_sm3x_div_rn_noftz_f32_slowpath)
$__internal_0_$__cuda_sm3x_div_rn_noftz_f32_slowpath:
[----:B------:R-:W-:Y:S01]  /*5070*/  SHF.R.U32.HI R10, RZ, 0x17, R5 ;  /* 0x00000017ff0a7819 */ /* 0x000fe20000011605 */
[----:B------:R-:W-:Y:S01]  /*5080*/  BSSY.RECONVERGENT B1, `(.L_x_51) ;  /* 0x0000062000017945 */ /* 0x000fe20003800200 */
[----:B------:R-:W-:Y:S02]  /*5090*/  SHF.R.U32.HI R8, RZ, 0x17, R2 ;  /* 0x00000017ff087819 */ /* 0x000fe40000011602 */
[----:B------:R-:W-:Y:S02]  /*50a0*/  LOP3.LUT R10, R10, 0xff, RZ, 0xc0, !PT ;  /* 0x000000ff0a0a7812 */ /* 0x000fe400078ec0ff */
[----:B------:R-:W-:Y:S02]  /*50b0*/  LOP3.LUT R15, R8, 0xff, RZ, 0xc0, !PT ;  /* 0x000000ff080f7812 */ /* 0x000fe400078ec0ff */
[----:B------:R-:W-:-:S03]  /*50c0*/  IADD3 R12, PT, PT, R10, -0x1, RZ ;  /* 0xffffffff0a0c7810 */ /* 0x000fc60007ffe0ff */
[----:B------:R-:W-:Y:S01]  /*50d0*/  VIADD R11, R15, 0xffffffff ;  /* 0xffffffff0f0b7836 */ /* 0x000fe20000000000 */
[----:B------:R-:W-:-:S04]  /*50e0*/  ISETP.GT.U32.AND P0, PT, R12, 0xfd, PT ;  /* 0x000000fd0c00780c */ /* 0x000fc80003f04070 */
[----:B------:R-:W-:-:S13]  /*50f0*/  ISETP.GT.U32.OR P0, PT, R11, 0xfd, P0 ;  /* 0x000000fd0b00780c */ /* 0x000fda0000704470 */
[----:B------:R-:W-:Y:S01]  /*5100*/  @!P0 MOV R8, RZ ;  /* 0x000000ff00088202 */ /* 0x000fe20000000f00 */
[----:B------:R-:W-:Y:S06]  /*5110*/  @!P0 BRA `(.L_x_52) ;  /* 0x00000000005c8947 */ /* 0x000fec0003800000 */
[----:B------:R-:W-:Y:S02]  /*5120*/  FSETP.GTU.FTZ.AND P0, PT, |R2|, +INF , PT ;  /* 0x7f8000000200780b */ /* 0x000fe40003f1c200 */
[----:B------:R-:W-:-:S04]  /*5130*/  FSETP.GTU.FTZ.AND P1, PT, |R5|, +INF , PT ;  /* 0x7f8000000500780b */ /* 0x000fc80003f3c200 */
[----:B------:R-:W-:-:S13]  /*5140*/  PLOP3.LUT P0, PT, P0, P1, PT, 0xf8, 0x8f ;  /* 0x00000000008f781c */ /* 0x000fda0000703f70 */
[----:B------:R-:W-:Y:S05]  /*5150*/  @P0 BRA `(.L_x_53) ;  /* 0x00000004004c0947 */ /* 0x000fea0003800000 */
[----:B------:R-:W-:-:S13]  /*5160*/  LOP3.LUT P0, RZ, R5, 0x7fffffff, R2, 0xc8, !PT ;  /* 0x7fffffff05ff7812 */ /* 0x000fda000780c802 */
[----:B------:R-:W-:Y:S05]  /*5170*/  @!P0 BRA `(.L_x_54) ;  /* 0x00000004003c8947 */ /* 0x000fea0003800000 */
[C---:B------:R-:W-:Y:S02]  /*5180*/  FSETP.NEU.FTZ.AND P1, PT, |R2|.reuse, +INF , PT ;  /* 0x7f8000000200780b */ /* 0x040fe40003f3d200 */
[----:B------:R-:W-:Y:S02]  /*5190*/  FSETP.NEU.FTZ.AND P2, PT, |R5|, +INF , PT ;  /* 0x7f8000000500780b */ /* 0x000fe40003f5d200 */
[----:B------:R-:W-:-:S11]  /*51a0*/  FSETP.NEU.FTZ.AND P0, PT, |R2|, +INF , PT ;  /* 0x7f8000000200780b */ /* 0x000fd60003f1d200 */
[----:B------:R-:W-:Y:S05]  /*51b0*/  @!P2 BRA !P1, `(.L_x_54) ;  /* 0x00000004002ca947 */ /* 0x000fea0004800000 */
[----:B------:R-:W-:-:S04]  /*51c0*/  LOP3.LUT P1, RZ, R2, 0x7fffffff, RZ, 0xc0, !PT ;  /* 0x7fffffff02ff7812 */ /* 0x000fc8000782c0ff */
[----:B------:R-:W-:-:S13]  /*51d0*/  PLOP3.LUT P1, PT, P2, P1, PT, 0x2f, 0xf2 ;  /* 0x0000000000f2781c */ /* 0x000fda0001722577 */
[----:B------:R-:W-:Y:S05]  /*51e0*/  @P1 BRA `(.L_x_55) ;  /* 0x0000000400181947 */ /* 0x000fea0003800000 */
[----:B------:R-:W-:-:S04]  /*51f0*/  LOP3.LUT P1, RZ, R5, 0x7fffffff, RZ, 0xc0, !PT ;  /* 0x7fffffff05ff7812 */ /* 0x000fc8000782c0ff */
[----:B------:R-:W-:-:S13]  /*5200*/  PLOP3.LUT P0, PT, P0, P1, PT, 0x2f, 0xf2 ;  /* 0x0000000000f2781c */ /* 0x000fda0000702577 */
[----:B------:R-:W-:Y:S05]  /*5210*/  @P0 BRA `(.L_x_56) ;  /* 0x0000000400000947 */ /* 0x000fea0003800000 */
[----:B------:R-:W-:Y:S02]  /*5220*/  ISETP.GE.AND P0, PT, R11, RZ, PT ;  /* 0x000000ff0b00720c */ /* 0x000fe40003f06270 */
[----:B------:R-:W-:-:S11]  /*5230*/  ISETP.GE.AND P1, PT, R12, RZ, PT ;  /* 0x000000ff0c00720c */ /* 0x000fd60003f26270 */
[----:B------:R-:W-:Y:S01]  /*5240*/  @P0 MOV R8, RZ ;  /* 0x000000ff00080202 */ /* 0x000fe20000000f00 */
[----:B------:R-:W-:Y:S02]  /*5250*/  @!P0 IMAD.MOV.U32 R8, RZ, RZ, -0x40 ;  /* 0xffffffc0ff088424 */ /* 0x000fe400078e00ff */
[----:B------:R-:W-:Y:S01]  /*5260*/  @!P0 FFMA R2, R2, 1.84467440737095516160e+19, RZ ;  /* 0x5f80000002028823 */ /* 0x000fe200000000ff */
[----:B------:R-:W-:Y:S02]  /*5270*/  @!P1 FFMA R5, R5, 1.84467440737095516160e+19, RZ ;  /* 0x5f80000005059823 */ /* 0x000fe400000000ff */
[----:B------:R-:W-:-:S07]  /*5280*/  @!P1 IADD3 R8, PT, PT, R8, 0x40, RZ ;  /* 0x0000004008089810 */ /* 0x000fce0007ffe0ff */
.L_x_52:
[----:B------:R-:W-:Y:S01]  /*5290*/  LEA R12, R10, 0xc0800000, 0x17 ;  /* 0xc08000000a0c7811 */ /* 0x000fe200078eb8ff */
[----:B------:R-:W-:Y:S03]  /*52a0*/  BSSY.RECONVERGENT B2, `(.L_x_57) ;  /* 0x0000036000027945 */ /* 0x000fe60003800200 */
[----:B------:R-:W-:Y:S01]  /*52b0*/  IADD3 R12, PT, PT, -R12, R5, RZ ;  /* 0x000000050c0c7210 */ /* 0x000fe20007ffe1ff */
[----:B------:R-:W-:-:S03]  /*52c0*/  VIADD R5, R15, 0xffffff81 ;  /* 0xffffff810f057836 */ /* 0x000fc60000000000 */
[----:B------:R-:W0:Y:S01]  /*52d0*/  MUFU.RCP R11, R12 ;  /* 0x0000000c000b7308 */ /* 0x000e220000001000 */
[----:B------:R-:W-:Y:S01]  /*52e0*/  FADD.FTZ R13, -R12, -RZ ;  /* 0x800000ff0c0d7221 */ /* 0x000fe20000010100 */
[----:B------:R-:W-:-:S03]  /*52f0*/  IMAD R2, R5, -0x800000, R2 ;  /* 0xff80000005027824 */ /* 0x000fc600078e0202 */
[----:B0-----:R-:W-:-:S04]  /*5300*/  FFMA R18, R11, R13, 1 ;  /* 0x3f8000000b127423 */ /* 0x001fc8000000000d */
[----:B------:R-:W-:-:S04]  /*5310*/  FFMA R20, R11, R18, R11 ;  /* 0x000000120b147223 */ /* 0x000fc8000000000b */
[----:B------:R-:W-:-:S04]  /*5320*/  FFMA R11, R2, R20, RZ ;  /* 0x00000014020b7223 */ /* 0x000fc800000000ff */
[----:B------:R-:W-:-:S04]  /*5330*/  FFMA R18, R13, R11, R2 ;  /* 0x0000000b0d127223 */ /* 0x000fc80000000002 */
[----:B------:R-:W-:Y:S01]  /*5340*/  FFMA R15, R20, R18, R11 ;  /* 0x00000012140f7223 */ /* 0x000fe2000000000b */
[----:B------:R-:W-:-:S03]  /*5350*/  IADD3 R11, PT, PT, R5, 0x7f, -R10 ;  /* 0x0000007f050b7810 */ /* 0x000fc60007ffe80a */
[----:B------:R-:W-:Y:S01]  /*5360*/  FFMA R18, R13, R15, R2 ;  /* 0x0000000f0d127223 */ /* 0x000fe20000000002 */
[----:B------:R-:W-:-:S03]  /*5370*/  IADD3 R11, PT, PT, R11, R8, RZ ;  /* 0x000000080b0b7210 */ /* 0x000fc60007ffe0ff */
[----:B------:R-:W-:-:S05]  /*5380*/  FFMA R2, R20, R18, R15 ;  /* 0x0000001214027223 */ /* 0x000fca000000000f */
[----:B------:R-:W-:-:S04]  /*5390*/  SHF.R.U32.HI R5, RZ, 0x17, R2 ;  /* 0x00000017ff057819 */ /* 0x000fc80000011602 */
[----:B------:R-:W-:-:S04]  /*53a0*/  LOP3.LUT R5, R5, 0xff, RZ, 0xc0, !PT ;  /* 0x000000ff05057812 */ /* 0x000fc800078ec0ff */
[----:B------:R-:W-:-:S05]  /*53b0*/  IADD3 R12, PT, PT, R5, R11, RZ ;  /* 0x0000000b050c7210 */ /* 0x000fca0007ffe0ff */
[----:B------:R-:W-:-:S05]  /*53c0*/  VIADD R5, R12, 0xffffffff ;  /* 0xffffffff0c057836 */ /* 0x000fca0000000000 */
[----:B------:R-:W-:-:S13]  /*53d0*/  ISETP.GE.U32.AND P0, PT, R5, 0xfe, PT ;  /* 0x000000fe0500780c */ /* 0x000fda0003f06070 */
[----:B------:R-:W-:Y:S05]  /*53e0*/  @!P0 BRA `(.L_x_58) ;  /* 0x0000000000808947 */ /* 0x000fea0003800000 */
[----:B------:R-:W-:-:S13]  /*53f0*/  ISETP.GT.AND P0, PT, R12, 0xfe, PT ;  /* 0x000000fe0c00780c */ /* 0x000fda0003f04270 */
[----:B------:R-:W-:Y:S05]  /*5400*/  @P0 BRA `(.L_x_59) ;  /* 0x00000000006c0947 */ /* 0x000fea0003800000 */
[----:B------:R-:W-:-:S13]  /*5410*/  ISETP.GE.AND P0, PT, R12, 0x1, PT ;  /* 0x000000010c00780c */ /* 0x000fda0003f06270 */
[----:B------:R-:W-:Y:S05]  /*5420*/  @P0 BRA `(.L_x_60) ;  /* 0x0000000000740947 */ /* 0x000fea0003800000 */
[----:B------:R-:W-:Y:S02]  /*5430*/  ISETP.GE.AND P0, PT, R12, -0x18, PT ;  /* 0xffffffe80c00780c */ /* 0x000fe40003f06270 */
[----:B------:R-:W-:-:S11]  /*5440*/  LOP3.LUT R2, R2, 0x80000000, RZ, 0xc0, !PT ;  /* 0x8000000002027812 */ /* 0x000fd600078ec0ff */
[----:B------:R-:W-:Y:S05]  /*5450*/  @!P0 BRA `(.L_x_60) ;  /* 0x0000000000688947 */ /* 0x000fea0003800000 */
[-CC-:B------:R-:W-:Y:S01]  /*5460*/  FFMA.RZ R5, R20, R18.reuse, R15.reuse ;  /* 0x0000001214057223 */ /* 0x180fe2000000c00f */
[----:B------:R-:W-:Y:S01]  /*5470*/  IADD3 R11, PT, PT, R12, 0x20, RZ ;  /* 0x000000200c0b7810 */ /* 0x000fe20007ffe0ff */
[-CC-:B------:R-:W-:Y:S01]  /*5480*/  FFMA.RM R8, R20, R18.reuse, R15.reuse ;  /* 0x0000001214087223 */ /* 0x180fe2000000400f */
[----:B------:R-:W-:Y:S02]  /*5490*/  ISETP.NE.AND P2, PT, R12, RZ, PT ;  /* 0x000000ff0c00720c */ /* 0x000fe40003f45270 */
[----:B------:R-:W-:Y:S01]  /*54a0*/  LOP3.LUT R10, R5, 0x7fffff, RZ, 0xc0, !PT ;  /* 0x007fffff050a7812 */ /* 0x000fe200078ec0ff */
[----:B------:R-:W-:Y:S01]  /*54b0*/  FFMA.RP R5, R20, R18, R15 ;  /* 0x0000001214057223 */ /* 0x000fe2000000800f */
[----:B------:R-:W-:Y:S02]  /*54c0*/  ISETP.NE.AND P1, PT, R12, RZ, PT ;  /* 0x000000ff0c00720c */ /* 0x000fe40003f25270 */
[----:B------:R-:W-:Y:S02]  /*54d0*/  LOP3.LUT R10, R10, 0x800000, RZ, 0xfc, !PT ;  /* 0x008000000a0a7812 */ /* 0x000fe400078efcff */
[----:B------:R-:W-:-:S02]  /*54e0*/  IADD3 R12, PT, PT, -R12, RZ, RZ ;  /* 0x000000ff0c0c7210 */ /* 0x000fc40007ffe1ff */
[----:B------:R-:W-:Y:S02]  /*54f0*/  SHF.L.U32 R11, R10, R11, RZ ;  /* 0x0000000b0a0b7219 */ /* 0x000fe400000006ff */
[----:B------:R-:W-:Y:S02]  /*5500*/  FSETP.NEU.FTZ.AND P0, PT, R5, R8, PT ;  /* 0x000000080500720b */ /* 0x000fe40003f1d000 */
[----:B------:R-:W-:Y:S02]  /*5510*/  SEL R5, R12, RZ, P2 ;  /* 0x000000ff0c057207 */ /* 0x000fe40001000000 */
[----:B------:R-:W-:Y:S02]  /*5520*/  ISETP.NE.AND P1, PT, R11, RZ, P1 ;  /* 0x000000ff0b00720c */ /* 0x000fe40000f25270 */
[----:B------:R-:W-:Y:S02]  /*5530*/  SHF.R.U32.HI R5, RZ, R5, R10 ;  /* 0x00000005ff057219 */ /* 0x000fe4000001160a */
[----:B------:R-:W-:-:S02]  /*5540*/  PLOP3.LUT P0, PT, P0, P1, PT, 0xf8, 0x8f ;  /* 0x00000000008f781c */ /* 0x000fc40000703f70 */
[----:B------:R-:W-:Y:S02]  /*5550*/  SHF.R.U32.HI R11, RZ, 0x1, R5 ;  /* 0x00000001ff0b7819 */ /* 0x000fe40000011605 */
[----:B------:R-:W-:-:S04]  /*5560*/  SEL R8, RZ, 0x1, !P0 ;  /* 0x00000001ff087807 */ /* 0x000fc80004000000 */
[----:B------:R-:W-:-:S04]  /*5570*/  LOP3.LUT R8, R8, 0x1, R11, 0xf8, !PT ;  /* 0x0000000108087812 */ /* 0x000fc800078ef80b */
[----:B------:R-:W-:-:S05]  /*5580*/  LOP3.LUT R8, R8, R5, RZ, 0xc0, !PT ;  /* 0x0000000508087212 */ /* 0x000fca00078ec0ff */
[----:B------:R-:W-:-:S05]  /*5590*/  IMAD.IADD R11, R11, 0x1, R8 ;  /* 0x000000010b0b7824 */ /* 0x000fca00078e0208 */
[----:B------:R-:W-:Y:S01]  /*55a0*/  LOP3.LUT R2, R11, R2, RZ, 0xfc, !PT ;  /* 0x000000020b027212 */ /* 0x000fe200078efcff */
[----:B------:R-:W-:Y:S06]  /*55b0*/  BRA `(.L_x_60) ;  /* 0x0000000000107947 */ /* 0x000fec0003800000 */
.L_x_59:
[----:B------:R-:W-:-:S04]  /*55c0*/  LOP3.LUT R2, R2, 0x80000000, RZ, 0xc0, !PT ;  /* 0x8000000002027812 */ /* 0x000fc800078ec0ff */
[----:B------:R-:W-:Y:S01]  /*55d0*/  LOP3.LUT R2, R2, 0x7f800000, RZ, 0xfc, !PT ;  /* 0x7f80000002027812 */ /* 0x000fe200078efcff */
[----:B------:R-:W-:Y:S06]  /*55e0*/  BRA `(.L_x_60) ;  /* 0x0000000000047947 */ /* 0x000fec0003800000 */
.L_x_58:
[----:B------:R-:W-:-:S07]  /*55f0*/  LEA R2, R11, R2, 0x17 ;  /* 0x000000020b027211 */ /* 0x000fce00078eb8ff */
.L_x_60:
[----:B------:R-:W-:Y:S05]  /*5600*/  BSYNC.RECONVERGENT B2 ;  /* 0x0000000000027941 */ /* 0x000fea0003800200 */
.L_x_57:
[----:B------:R-:W-:Y:S05]  /*5610*/  BRA `(.L_x_61) ;  /* 0x0000000000207947 */ /* 0x000fea0003800000 */
.L_x_56:
[----:B------:R-:W-:-:S04]  /*5620*/  LOP3.LUT R2, R5, 0x80000000, R2, 0x48, !PT ;  /* 0x8000000005027812 */ /* 0x000fc800078e4802 */
[----:B------:R-:W-:Y:S01]  /*5630*/  LOP3.LUT R2, R2, 0x7f800000, RZ, 0xfc, !PT ;  /* 0x7f80000002027812 */ /* 0x000fe200078efcff */
[----:B------:R-:W-:Y:S06]  /*5640*/  BRA `(.L_x_61) ;  /* 0x0000000000147947 */ /* 0x000fec0003800000 */
.L_x_55:
[----:B------:R-:W-:Y:S01]  /*5650*/  LOP3.LUT R2, R5, 0x80000000, R2, 0x48, !PT ;  /* 0x8000000005027812 */ /* 0x000fe200078e4802 */
[----:B------:R-:W-:Y:S06]  /*5660*/  BRA `(.L_x_61) ;  /* 0x00000000000c7947 */ /* 0x000fec0003800000 */
.L_x_54:
[----:B------:R-:W0:Y:S01]  /*5670*/  MUFU.RSQ R2, -QNAN ;  /* 0xffc0000000027908 */ /* 0x000e220000001400 */
[----:B------:R-:W-:Y:S05]  /*5680*/  BRA `(.L_x_61) ;  /* 0x0000000000047947 */ /* 0x000fea0003800000 */
.L_x_53:
[----:B------:R-:W-:-:S07]  /*5690*/  FADD.FTZ R2, R2, R5 ;  /* 0x0000000502027221 */ /* 0x000fce0000010000 */
.L_x_61:
[----:B------:R-:W-:Y:S05]  /*56a0*/  BSYNC.RECONVERGENT B1 ;  /* 0x0000000000017941 */ /* 0x000fea0003800200 */
.L_x_51:
[----:B------:R-:W-:-:S04]  /*56b0*/  HFMA2 R5, -RZ, RZ, 0, 0 ;  /* 0x00000000ff057431 */ /* 0x000fc800000001ff */
[----:B0-----:R-:W-:Y:S05]  /*56c0*/  RET.REL.NODEC R4 `(fused_qknorm_rope_f16) ;  /* 0xffffffa8044c7950 */ /* 0x001fea0003c3ffff */
.L_x_62:
[----:B------:R-:W-:-:S00]  /*56d0*/  BRA `(.L_x_62) ;  /* 0xfffffffc00fc7947 */ /* 0x000fc0000383ffff */
[----:B------:R-:W-:-:S00]  /*56e0*/  NOP ;  /* 0x0000000000007918 */ /* 0x000fc00000000000 */
        /* <DEDUP_REMOVED lines=9> */
.L_x_126:


//--------------------- .text.fused_qknorm_rope_bf16 --------------------------
	.section	.text.fused_qknorm_rope_bf16,"ax",@progbits
	.align	128
        .global         fused_qknorm_rope_bf16
        .type           fused_qknorm_rope_bf16,@function
        .size           fused_qknorm_rope_bf16,(.L_x_127 - fused_qknorm_rope_bf16)
        .other          fused_qknorm_rope_bf16,@"STO_CUDA_ENTRY STV_DEFAULT"
fused_qknorm_rope_bf16:
.text.fused_qknorm_rope_bf16:
        /* <DEDUP_REMOVED lines=21> */
[----:B-1----:R-:W-:-:S07]  /*0150*/  VIADD R10, R5, 0xffffffe ;  /* 0x0ffffffe050a7836 */ /* 0x002fce0000000000 */
[----:B------:R1:W3:Y:S01]  /*0160*/  F2I.FTZ.U32.TRUNC.NTZ R11, R10 ;  /* 0x0000000a000b7305 */ /* 0x0002e2000021f000 */
[----:B--2---:R-:W-:-:S07]  /*0170*/  VIADD R8, R12, 0xffffffe ;  /* 0x0ffffffe0c087836 */ /* 0x004fce0000000000 */
[----:B------:R2:W4:Y:S01]  /*0180*/  F2I.FTZ.U32.TRUNC.NTZ R9, R8 ;  /* 0x0000000800097305 */ /* 0x000522000021f000 */
[----:B-1----:R-:W-:Y:S01]  /*0190*/  IMAD.MOV.U32 R10, RZ, RZ, RZ ;  /* 0x000000ffff0a7224 */ /* 0x002fe200078e00ff */
[----:B---3--:R-:W-:Y:S01]  /*01a0*/  IADD3 R13, PT, PT, RZ, -R11, RZ ;  /* 0x8000000bff0d7210 */ /* 0x008fe20007ffe0ff */
[----:B--2---:R-:W-:-:S04]  /*01b0*/  HFMA2 R8, -RZ, RZ, 0, 0 ;  /* 0x00000000ff087431 */ /* 0x004fc800000001ff */
[----:B------:R-:W-:Y:S02]  /*01c0*/  IMAD R13, R13, R14, RZ ;  /* 0x0000000e0d0d7224 */ /* 0x000fe400078e02ff */
[----:B----4-:R-:W-:Y:S02]  /*01d0*/  IMAD.MOV R5, RZ, RZ, -R9 ;  /* 0x000000ffff057224 */ /* 0x010fe400078e0a09 */
[----:B------:R-:W-:Y:S01]  /*01e0*/  IMAD.HI.U32 R11, R11, R13, R10 ;  /* 0x0000000d0b0b7227 */ /* 0x000fe200078e000a */
[----:B------:R-:W-:-:S03]  /*01f0*/  MOV R13, R16 ;  /* 0x00000010000d7202 */ /* 0x000fc60000000f00 */
[----:B------:R-:W-:Y:S02]  /*0200*/  IMAD.MOV.U32 R10, RZ, RZ, R5 ;  /* 0x000000ffff0a7224 */ /* 0x000fe400078e0005 */
        /* <DEDUP_REMOVED lines=11> */
[----:B------:R-:W-:Y:S02]  /*02c0*/  @!P3 IMAD.IADD R5, R5, 0x1, -R14 ;  /* 0x000000010505b824 */ /* 0x000fe400078e0a0e */
[----:B------:R-:W-:Y:S01]  /*02d0*/  @!P3 VIADD R11, R11, 0x1 ;  /* 0x000000010b0bb836 */ /* 0x000fe20000000000 */
[----:B------:R-:W-:Y:S02]  /*02e0*/  ISETP.NE.AND P3, PT, R2, RZ, PT ;  /* 0x000000ff0200720c */ /* 0x000fe40003f65270 */
[----:B------:R-:W-:Y:S02]  /*02f0*/  ISETP.GE.U32.AND P4, PT, R5, R14, PT ;  /* 0x0000000e0500720c */ /* 0x000fe40003f86070 */
[----:B------:R-:W-:Y:S02]  /*0300*/  LOP3.LUT R5, R3, R2, RZ, 0x3c, !PT ;  /* 0x0000000203057212 */ /* 0x000fe400078e3cff */
[----:B------:R-:W-:Y:S02]  /*0310*/  @!P0 IADD3 R8, PT, PT, R8, -R15, RZ ;  /* 0x8000000f08088210 */ /* 0x000fe40007ffe0ff */
[----:B------:R-:W-:-:S02]  /*0320*/  ISETP.GE.AND P2, PT, R5, RZ, PT ;  /* 0x000000ff0500720c */ /* 0x000fc40003f46270 */
[----:B------:R-:W-:Y:S02]  /*0330*/  ISETP.GE.U32.AND P1, PT, R8, R15, PT ;  /* 0x0000000f0800720c */ /* 0x000fe40003f26070 */
[----:B------:R-:W-:Y:S01]  /*0340*/  LOP3.LUT R5, R3, R6, RZ, 0x3c, !PT ;  /* 0x0000000603057212 */ /* 0x000fe200078e3cff */
[----:B------:R-:W1:Y:S01]  /*0350*/  LDC.64 R8, c[0x0][0x3c0] ;  /* 0x0000f000ff087b82 */ /* 0x000e620000000a00 */
[----:B------:R-:W-:Y:S01]  /*0360*/  @!P0 IADD3 R10, PT, PT, R10, 0x1, RZ ;  /* 0x000000010a0a8810 */ /* 0x000fe20007ffe0ff */
[----:B------:R-:W-:Y:S01]  /*0370*/  @P4 VIADD R11, R11, 0x1 ;  /* 0x000000010b0b4836 */ /* 0x000fe20000000000 */
[----:B------:R-:W-:Y:S02]  /*0380*/  ISETP.GE.AND P4, PT, R5, RZ, PT ;  /* 0x000000ff0500720c */ /* 0x000fe40003f86270 */
[----:B------:R-:W-:Y:S01]  /*0390*/  ISETP.NE.AND P0, PT, R6, RZ, PT ;  /* 0x000000ff0600720c */ /* 0x000fe20003f05270 */
[----:B------:R-:W-:-:S04]  /*03a0*/  IMAD.MOV.U32 R5, RZ, RZ, R11 ;  /* 0x000000ffff057224 */ /* 0x000fc800078e000b */
[----:B------:R-:W-:Y:S01]  /*03b0*/  @P1 VIADD R10, R10, 0x1 ;  /* 0x000000010a0a1836 */ /* 0x000fe20000000000 */
[----:B------:R-:W-:Y:S02]  /*03c0*/  @!P2 IADD3 R5, PT, PT, -R5, RZ, RZ ;  /* 0x000000ff0505a210 */ /* 0x000fe40007ffe1ff */
[----:B------:R-:W-:Y:S01]  /*03d0*/  @!P3 LOP3.LUT R5, RZ, R2, RZ, 0x33, !PT ;  /* 0x00000002ff05b212 */ /* 0x000fe200078e33ff */
[----:B------:R-:W-:-:S03]  /*03e0*/  IMAD.MOV.U32 R12, RZ, RZ, R10 ;  /* 0x000000ffff0c7224 */ /* 0x000fc600078e000a */
[----:B------:R-:W-:Y:S01]  /*03f0*/  IADD3 R10, PT, PT, -R5, RZ, RZ ;  /* 0x000000ff050a7210 */ /* 0x000fe20007ffe1ff */
[----:B------:R-:W-:Y:S01]  /*0400*/  @!P4 IMAD.MOV R12, RZ, RZ, -R12 ;  /* 0x000000ffff0cc224 */ /* 0x000fe200078e0a0c */
[----:B------:R-:W-:-:S03]  /*0410*/  @!P0 LOP3.LUT R12, RZ, R6, RZ, 0x33, !PT ;  /* 0x00000006ff0c8212 */ /* 0x000fc600078e33ff */
        /* <DEDUP_REMOVED lines=8> */
[----:B------:R-:W-:Y:S01]  /*04a0*/  IMAD.MOV.U32 R20, RZ, RZ, RZ ;  /* 0x000000ffff147224 */ /* 0x000fe200078e00ff */
[----:B------:R-:W3:Y:S01]  /*04b0*/  S2R R14, SR_TID.X ;  /* 0x00000000000e7919 */ /* 0x000ee20000002100 */
[----:B--2---:R-:W-:Y:S01]  /*04c0*/  IABS R8, R5 ;  /* 0x0000000500087213 */ /* 0x004fe20000000000 */
[----:B-1----:R-:W1:Y:S02]  /*04d0*/  MUFU.RCP R3, R3 ;  /* 0x0000000300037308 */ /* 0x002e640000001000 */
[----:B-1----:R-:W-:-:S06]  /*04e0*/  VIADD R10, R3, 0xffffffe ;  /* 0x0ffffffe030a7836 */ /* 0x002fcc0000000000 */
[----:B------:R1:W2:Y:S02]  /*04f0*/  F2I.FTZ.U32.TRUNC.NTZ R11, R10 ;  /* 0x0000000a000b7305 */ /* 0x0002a4000021f000 */
[----:B-1----:R-:W-:Y:S01]  /*0500*/  MOV R10, RZ ;  /* 0x000000ff000a7202 */ /* 0x002fe20000000f00 */
[----:B--2---:R-:W-:-:S04]  /*0510*/  IMAD.MOV R13, RZ, RZ, -R11 ;  /* 0x000000ffff0d7224 */ /* 0x004fc800078e0a0b */
[----:B------:R-:W-:-:S04]  /*0520*/  IMAD R13, R13, R6, RZ ;  /* 0x000000060d0d7224 */ /* 0x000fc800078e02ff */
[----:B------:R-:W-:-:S06]  /*0530*/  IMAD.HI.U32 R11, R11, R13, R10 ;  /* 0x0000000d0b0b7227 */ /* 0x000fcc00078e000a */
[----:B------:R-:W-:-:S04]  /*0540*/  IMAD.HI.U32 R11, R11, R8, RZ ;  /* 0x000000080b0b7227 */ /* 0x000fc800078e00ff */
[----:B------:R-:W-:-:S04]  /*0550*/  IMAD.MOV R11, RZ, RZ, -R11 ;  /* 0x000000ffff0b7224 */ /* 0x000fc800078e0a0b */
        /* <DEDUP_REMOVED lines=40> */
[----:B------:R-:W-:Y:S01]  /*07e0*/  @P0 IMAD.IADD R8, R8, 0x1, -R15 ;  /* 0x0000000108080824 */ /* 0x000fe200078e0a0f */
[----:B------:R-:W-:-:S04]  /*07f0*/  @P0 IADD3 R3, PT, PT, R3, 0x1, RZ ;  /* 0x0000000103030810 */ /* 0x000fc80007ffe0ff */
[----:B------:R-:W-:Y:S01]  /*0800*/  ISETP.GE.U32.AND P1, PT, R8, R15, PT ;  /* 0x0000000f0800720c */ /* 0x000fe20003f26070 */
[----:B------:R-:W-:-:S12]  /*0810*/  IMAD.MOV.U32 R8, RZ, RZ, R14 ;  /* 0x000000ffff087224 */ /* 0x000fd800078e000e */
[----:B------:R-:W-:Y:S01]  /*0820*/  @P1 VIADD R3, R3, 0x1 ;  /* 0x0000000103031836 */ /* 0x000fe20000000000 */
[----:B------:R-:W-:-:S05]  /*0830*/  @!P2 LOP3.LUT R3, RZ, R15, RZ, 0x33, !PT ;  /* 0x0000000fff03a212 */ /* 0x000fca00078e33ff */
[----:B------:R-:W-:-:S05]  /*0840*/  IMAD.IADD R11, R10, 0x1, R3 ;  /* 0x000000010a0b7824 */ /* 0x000fca00078e0203 */
[C---:B------:R-:W-:Y:S02]  /*0850*/  LOP3.LUT R2, R11.reuse, 0x3, RZ, 0xc0, !PT ;  /* 0x000000030b027812 */ /* 0x040fe400078ec0ff */
[----:B------:R-:W-:Y:S02]  /*0860*/  ISETP.GE.U32.AND P1, PT, R11, 0x3, PT ;  /* 0x000000030b00780c */ /* 0x000fe40003f26070 */
[----:B------:R-:W-:-:S13]  /*0870*/  ISETP.NE.AND P0, PT, R2, 0x3, PT ;  /* 0x000000030200780c */ /* 0x000fda0003f05270 */
[----:B------:R-:W-:Y:S05]  /*0880*/  @!P0 BRA `(.L_x_67) ;  /* 0x0000000000748947 */ /* 0x000fea0003800000 */
[----:B------:R-:W-:-:S04]  /*0890*/  IMAD.WIDE.U32 R2, R14, 0x8, R6 ;  /* 0x000000080e027825 */ /* 0x000fc800078e0006 */
[----:B------:R-:W-:Y:S02]  /*08a0*/  HFMA2 R20, -RZ, RZ, 0, 0 ;  /* 0x00000000ff147431 */ /* 0x000fe400000001ff */
[----:B------:R-:W-:Y:S01]  /*08b0*/  IMAD.MOV.U32 R8, RZ, RZ, R14 ;  /* 0x000000ffff087224 */ /* 0x000fe200078e000e */
[----:B------:R-:W-:Y:S01]  /*08c0*/  IADD3 R10, P0, PT, R2, UR4, RZ ;  /* 0x00000004020a7c10 */ /* 0x000fe2000ff1e0ff */
[----:B------:R-:W-:-:S03]  /*08d0*/  VIADD R2, R11, 0x1 ;  /* 0x000000010b027836 */ /* 0x000fc60000000000 */
[----:B------:R-:W-:Y:S02]  /*08e0*/  IADD3 R10, P2, PT, R10, 0x4, RZ ;  /* 0x000000040a0a7810 */ /* 0x000fe40007f5e0ff */
[----:B------:R-:W-:Y:S02]  /*08f0*/  LOP3.LUT R2, R2, 0x3, RZ, 0xc0, !PT ;  /* 0x0000000302027812 */ /* 0x000fe400078ec0ff */
[----:B------:R-:W-:-:S03]  /*0900*/  IADD3.X R11, PT, PT, RZ, UR5, R3, P2, P0 ;  /* 0x00000005ff0b7c10 */ /* 0x000fc600097e0403 */
[----:B------:R-:W-:-:S07]  /*0910*/  IMAD.MOV R12, RZ, RZ, -R2 ;  /* 0x000000ffff0c7224 */ /* 0x000fce00078e0a02 */
.L_x_68:
[----:B------:R-:W-:Y:S01]  /*0920*/  MOV R2, R10 ;  /* 0x0000000a00027202 */ /* 0x000fe20000000f00 */
[----:B------:R-:W-:-:S05]  /*0930*/  IMAD.MOV.U32 R3, RZ, RZ, R11 ;  /* 0x000000ffff037224 */ /* 0x000fca00078e000b */
[----:B------:R-:W2:Y:S04]  /*0940*/  LDG.E.U16.CONSTANT R11, desc[UR6][R2.64+-0x2] ;  /* 0xfffffe06020b7981 */ /* 0x000ea8000c1e9500 */
[----:B------:R-:W3:Y:S04]  /*0950*/  LDG.E.U16.CONSTANT R10, desc[UR6][R2.64+-0x4] ;  /* 0xfffffc06020a7981 */ /* 0x000ee8000c1e9500 */
[----:B------:R-:W4:Y:S04]  /*0960*/  LDG.E.U16.CONSTANT R13, desc[UR6][R2.64] ;  /* 0x00000006020d7981 */ /* 0x000f28000c1e9500 */
[----:B------:R-:W4:Y:S01]  /*0970*/  LDG.E.U16.CONSTANT R18, desc[UR6][R2.64+0x2] ;  /* 0x0000020602127981 */ /* 0x000f22000c1e9500 */
[----:B------:R-:W-:-:S02]  /*0980*/  VIADD R12, R12, 0x1 ;  /* 0x000000010c0c7836 */ /* 0x000fc40000000000 */
[----:B------:R-:W-:-:S03]  /*0990*/  IMAD.IADD R8, R15, 0x1, R8 ;  /* 0x000000010f087824 */ /* 0x000fc600078e0208 */
[----:B------:R-:W-:Y:S01]  /*09a0*/  ISETP.NE.AND P0, PT, R12, RZ, PT ;  /* 0x000000ff0c00720c */ /* 0x000fe20003f05270 */
[----:B--2---:R-:W-:Y:S01]  /*09b0*/  IMAD.U32 R11, R11, 0x10000, RZ ;  /* 0x000100000b0b7824 */ /* 0x004fe200078e00ff */
[----:B---3--:R-:W-:-:S03]  /*09c0*/  SHF.L.U32 R10, R10, 0x10, RZ ;  /* 0x000000100a0a7819 */ /* 0x008fc600000006ff */
[----:B------:R-:W-:Y:S01]  /*09d0*/  FMUL R11, R11, R11 ;  /* 0x0000000b0b0b7220 */ /* 0x000fe20000400000 */
[----:B----4-:R-:W-:-:S03]  /*09e0*/  IMAD.U32 R13, R13, 0x10000, RZ ;  /* 0x000100000d0d7824 */ /* 0x010fc600078e00ff */
[----:B------:R-:W-:Y:S01]  /*09f0*/  FFMA R10, R10, R10, R11 ;  /* 0x0000000a0a0a7223 */ /* 0x000fe2000000000b */
[----:B------:R-:W-:-:S03]  /*0a00*/  SHF.L.U32 R18, R18, 0x10, RZ ;  /* 0x0000001012127819 */ /* 0x000fc600000006ff */
[----:B------:R-:W-:Y:S01]  /*0a10*/  FFMA R13, R13, R13, R10 ;  /* 0x0000000d0d0d7223 */ /* 0x000fe2000000000a */
[----:B------:R-:W-:-:S04]  /*0a20*/  IMAD.WIDE.U32 R10, R15, 0x8, R2 ;  /* 0x000000080f0a7825 */ /* 0x000fc800078e0002 */
[----:B------:R-:W-:-:S04]  /*0a30*/  FFMA R13, R18, R18, R13 ;  /* 0x00000012120d7223 */ /* 0x000fc8000000000d */
[----:B------:R-:W-:Y:S01]  /*0a40*/  FADD R20, R13, R20 ;  /* 0x000000140d147221 */ /* 0x000fe20000000000 */
[----:B------:R-:W-:Y:S06]  /*0a50*/  @P0 BRA `(.L_x_68) ;  /* 0xfffffffc00b00947 */ /* 0x000fec000383ffff */
.L_x_67:
[----:B------:R-:W-:Y:S05]  /*0a60*/  BSYNC.RECONVERGENT B1 ;  /* 0x0000000000017941 */ /* 0x000fea0003800200 */
.L_x_66:
[----:B------:R-:W-:Y:S05]  /*0a70*/  @!P1 BRA `(.L_x_65) ;  /* 0x0000000400149947 */ /* 0x000fea0003800000 */
[C---:B------:R-:W-:Y:S01]  /*0a80*/  SHF.L.U32 R26, R8.reuse, 0x2, RZ ;  /* 0x00000002081a7819 */ /* 0x040fe200000006ff */
[----:B------:R-:W-:-:S04]  /*0a90*/  IMAD.IADD R21, R8, 0x1, R15 ;  /* 0x0000000108157824 */ /* 0x000fc800078e020f */
[----:B------:R-:W-:Y:S02]  /*0aa0*/  IMAD.SHL.U32 R21, R21, 0x4, RZ ;  /* 0x0000000415157824 */ /* 0x000fe400078e00ff */
[C-C-:B------:R-:W-:Y:S02]  /*0ab0*/  IMAD R23, R15.reuse, 0x8, R26.reuse ;  /* 0x000000080f177824 */ /* 0x140fe400078e021a */
[----:B------:R-:W-:-:S07]  /*0ac0*/  IMAD R24, R15, 0xc, R26 ;  /* 0x0000000c0f187824 */ /* 0x000fce00078e021a */
.L_x_69:
        /* <DEDUP_REMOVED lines=19> */
[----:B--2---:R-:W-:-:S03]  /*0c00*/  SHF.L.U32 R37, R36, 0x10, RZ ;  /* 0x0000001024257819 */ /* 0x004fc600000006ff */
[----:B------:R-:W2:Y:S01]  /*0c10*/  LDG.E.U16.CONSTANT R36, desc[UR6][R18.64+0x2] ;  /* 0x0000020612247981 */ /* 0x000ea2000c1e9500 */
[----:B---3--:R-:W-:Y:S02]  /*0c20*/  IMAD.U32 R32, R32, 0x10000, RZ ;  /* 0x0001000020207824 */ /* 0x008fe400078e00ff */
[----:B------:R-:W-:Y:S01]  /*0c30*/  FMUL R37, R37, R37 ;  /* 0x0000002525257220 */ /* 0x000fe20000400000 */
[----:B----4-:R-:W-:-:S03]  /*0c40*/  SHF.L.U32 R27, R27, 0x10, RZ ;  /* 0x000000101b1b7819 */ /* 0x010fc600000006ff */
[----:B------:R-:W-:Y:S01]  /*0c50*/  FFMA R37, R32, R32, R37 ;  /* 0x0000002020257223 */ /* 0x000fe20000000025 */
[----:B------:R-:W-:Y:S01]  /*0c60*/  IADD3 R8, PT, PT, R15, R8, R15 ;  /* 0x000000080f087210 */ /* 0x000fe20007ffe00f */
[----:B------:R-:W-:Y:S02]  /*0c70*/  IMAD.U32 R25, R25, 0x10000, RZ ;  /* 0x0001000019197824 */ /* 0x000fe400078e00ff */
[----:B0-----:R-:W-:Y:S01]  /*0c80*/  FMUL R2, R27, R27 ;  /* 0x0000001b1b027220 */ /* 0x001fe20000400000 */
[----:B------:R-:W-:-:S03]  /*0c90*/  IMAD.U32 R22, R22, 0x10000, RZ ;  /* 0x0001000016167824 */ /* 0x000fc600078e00ff */
[----:B------:R-:W-:Y:S01]  /*0ca0*/  FFMA R25, R25, R25, R2 ;  /* 0x0000001919197223 */ /* 0x000fe20000000002 */
[----:B------:R-:W-:Y:S02]  /*0cb0*/  IMAD.U32 R33, R33, 0x10000, RZ ;  /* 0x0001000021217824 */ /* 0x000fe400078e00ff */
[----:B------:R-:W-:Y:S01]  /*0cc0*/  FFMA R22, R22, R22, R37 ;  /* 0x0000001616167223 */ /* 0x000fe20000000025 */
[----:B------:R-:W-:Y:S02]  /*0cd0*/  IADD3 R8, PT, PT, R15, R8, R15 ;  /* 0x000000080f087210 */ /* 0x000fe40007ffe00f */
[----:B------:R-:W-:Y:S01]  /*0ce0*/  SHF.L.U32 R28, R28, 0x10, RZ ;  /* 0x000000101c1c7819 */ /* 0x000fe200000006ff */
[----:B------:R-:W-:Y:S01]  /*0cf0*/  FMUL R2, R33, R33 ;  /* 0x0000002121027220 */ /* 0x000fe20000400000 */
[----:B------:R-:W-:Y:S02]  /*0d00*/  IMAD.U32 R29, R29, 0x10000, RZ ;  /* 0x000100001d1d7824 */ /* 0x000fe400078e00ff */
[----:B------:R-:W-:-:S02]  /*0d10*/  IMAD.U32 R31, R31, 0x10000, RZ ;  /* 0x000100001f1f7824 */ /* 0x000fc400078e00ff */
[----:B------:R-:W-:Y:S01]  /*0d20*/  FFMA R29, R29, R29, R22 ;  /* 0x0000001d1d1d7223 */ /* 0x000fe20000000016 */
[----:B------:R-:W-:Y:S01]  /*0d30*/  FFMA R25, R28, R28, R25 ;  /* 0x0000001c1c197223 */ /* 0x000fe20000000019 */
[----:B------:R-:W-:Y:S01]  /*0d40*/  SHF.L.U32 R30, R30, 0x10, RZ ;  /* 0x000000101e1e7819 */ /* 0x000fe200000006ff */
[----:B------:R-:W-:Y:S01]  /*0d50*/  FFMA R31, R31, R31, R2 ;  /* 0x0000001f1f1f7223 */ /* 0x000fe20000000002 */
[----:B------:R-:W-:Y:S01]  /*0d60*/  ISETP.GE.AND P0, PT, R8, R5, PT ;  /* 0x000000050800720c */ /* 0x000fe20003f06270 */
[----:B------:R-:W-:Y:S02]  /*0d70*/  IMAD.U32 R34, R34, 0x10000, RZ ;  /* 0x0001000022227824 */ /* 0x000fe400078e00ff */
[----:B------:R-:W-:Y:S02]  /*0d80*/  IMAD.U32 R12, R12, 0x10000, RZ ;  /* 0x000100000c0c7824 */ /* 0x000fe400078e00ff */
[----:B------:R-:W-:Y:S01]  /*0d90*/  FADD R29, R29, R20 ;  /* 0x000000141d1d7221 */ /* 0x000fe20000000000 */
[----:B------:R-:W-:Y:S01]  /*0da0*/  FFMA R34, R34, R34, R25 ;  /* 0x0000002222227223 */ /* 0x000fe20000000019 */
[----:B------:R-:W-:Y:S01]  /*0db0*/  FFMA R30, R30, R30, R31 ;  /* 0x0000001e1e1e7223 */ /* 0x000fe2000000001f */
[----:B------:R-:W-:-:S02]  /*0dc0*/  IMAD.U32 R35, R35, 0x10000, RZ ;  /* 0x0001000023237824 */ /* 0x000fc400078e00ff */
[----:B------:R-:W-:Y:S02]  /*0dd0*/  IMAD.U32 R10, R10, 0x10000, RZ ;  /* 0x000100000a0a7824 */ /* 0x000fe400078e00ff */
[----:B------:R-:W-:Y:S01]  /*0de0*/  FADD R29, R29, R34 ;  /* 0x000000221d1d7221 */ /* 0x000fe20000000000 */
[----:B------:R-:W-:Y:S01]  /*0df0*/  FFMA R30, R35, R35, R30 ;  /* 0x00000023231e7223 */ /* 0x000fe2000000001e */
[----:B------:R-:W-:-:S03]  /*0e00*/  SHF.L.U32 R11, R11, 0x10, RZ ;  /* 0x000000100b0b7819 */ /* 0x000fc600000006ff */
[----:B------:R-:W-:Y:S01]  /*0e10*/  FADD R29, R29, R30 ;  /* 0x0000001e1d1d7221 */ /* 0x000fe20000000000 */
[C---:B------:R-:W-:Y:S01]  /*0e20*/  IMAD R26, R15.reuse, 0x10, R26 ;  /* 0x000000100f1a7824 */ /* 0x040fe200078e021a */
[C---:B------:R-:W-:Y:S01]  /*0e30*/  LEA R23, R15.reuse, R23, 0x4 ;  /* 0x000000170f177211 */ /* 0x040fe200078e20ff */
[C---:B------:R-:W-:Y:S02]  /*0e40*/  IMAD R21, R15.reuse, 0x10, R21 ;  /* 0x000000100f157824 */ /* 0x040fe400078e0215 */
[----:B------:R-:W-:Y:S01]  /*0e50*/  IMAD R24, R15, 0x10, R24 ;  /* 0x000000100f187824 */ /* 0x000fe200078e0218 */
[----:B--2---:R-:W-:-:S05]  /*0e60*/  SHF.L.U32 R36, R36, 0x10, RZ ;  /* 0x0000001024247819 */ /* 0x004fca00000006ff */
[----:B------:R-:W-:-:S04]  /*0e70*/  FMUL R3, R36, R36 ;  /* 0x0000002424037220 */ /* 0x000fc80000400000 */
[----:B------:R-:W-:-:S04]  /*0e80*/  FFMA R3, R12, R12, R3 ;  /* 0x0000000c0c037223 */ /* 0x000fc80000000003 */
[----:B------:R-:W-:-:S04]  /*0e90*/  FFMA R10, R10, R10, R3 ;  /* 0x0000000a0a0a7223 */ /* 0x000fc80000000003 */
[----:B------:R-:W-:-:S04]  /*0ea0*/  FFMA R10, R11, R11, R10 ;  /* 0x0000000b0b0a7223 */ /* 0x000fc8000000000a */
[----:B------:R-:W-:Y:S01]  /*0eb0*/  FADD R20, R29, R10 ;  /* 0x0000000a1d147221 */ /* 0x000fe20000000000 */
[----:B------:R-:W-:Y:S06]  /*0ec0*/  @!P0 BRA `(.L_x_69) ;  /* 0xfffffffc00008947 */ /* 0x000fec000383ffff */
.L_x_65:
[----:B------:R-:W-:Y:S05]  /*0ed0*/  BSYNC.RECONVERGENT B0 ;  /* 0x0000000000007941 */ /* 0x000fea0003800200 */
.L_x_64:
[----:B------:R-:W-:Y:S01]  /*0ee0*/  IMAD R5, R5, 0x4, R14 ;  /* 0x0000000405057824 */ /* 0x000fe200078e020e */
[----:B------:R-:W-:Y:S04]  /*0ef0*/  BSSY.RECONVERGENT B0, `(.L_x_70) ;  /* 0x000000b000007945 */ /* 0x000fe80003800200 */
[----:B------:R-:W-:-:S13]  /*0f00*/  ISETP.GE.AND P0, PT, R5, R4, PT ;  /* 0x000000040500720c */ /* 0x000fda0003f06270 */
[----:B------:R-:W-:Y:S05]  /*0f10*/  @P0 BRA `(.L_x_71) ;  /* 0x0000000000200947 */ /* 0x000fea0003800000 */
[----:B------:R-:W0:Y:S02]  /*0f20*/  LDC R8, c[0x0][0x360] ;  /* 0x0000d800ff087b82 */ /* 0x000e240000000800 */
.L_x_72:
[----:B------:R-:W-:-:S06]  /*0f30*/  IMAD.WIDE R2, R5, 0x2, R16 ;  /* 0x0000000205027825 */ /* 0x000fcc00078e0210 */
[----:B------:R-:W2:Y:S01]  /*0f40*/  LDG.E.U16.CONSTANT R2, desc[UR6][R2.64] ;  /* 0x0000000602027981 */ /* 0x000ea2000c1e9500 */
[----:B0-----:R-:W-:-:S04]  /*0f50*/  IADD3 R5, PT, PT, R8, R5, RZ ;  /* 0x0000000508057210 */ /* 0x001fc80007ffe0ff */
[----:B------:R-:W-:Y:S01]  /*0f60*/  ISETP.GE.AND P0, PT, R5, R4, PT ;  /* 0x000000040500720c */ /* 0x000fe20003f06270 */
[----:B--2---:R-:W-:-:S04]  /*0f70*/  IMAD.U32 R11, R2, 0x10000, RZ ;  /* 0x00010000020b7824 */ /* 0x004fc800078e00ff */
[----:B------:R-:W-:-:S08]  /*0f80*/  FFMA R20, R11, R11, R20 ;  /* 0x0000000b0b147223 */ /* 0x000fd00000000014 */
[----:B------:R-:W-:Y:S05]  /*0f90*/  @!P0 BRA `(.L_x_72) ;  /* 0xfffffffc00e48947 */ /* 0x000fea000383ffff */
.L_x_71:
[----:B------:R-:W-:Y:S05]  /*0fa0*/  BSYNC.RECONVERGENT B0 ;  /* 0x0000000000007941 */ /* 0x000fea0003800200 */
.L_x_70:
[----:B------:R-:W0:Y:S01]  /*0fb0*/  SHFL.BFLY PT, R3, R20, 0x10, 0x1f ;  /* 0x0e001f0014037f89 */ /* 0x000e2200000e0000 */
[----:B------:R-:W-:-:S13]  /*0fc0*/  LOP3.LUT P0, R15, R14, 0x1f, RZ, 0xc0, !PT ;  /* 0x0000001f0e0f7812 */ /* 0x000fda000780c0ff */
[----:B------:R-:W1:Y:S01]  /*0fd0*/  @!P0 S2R R13, SR_CgaCtaId ;  /* 0x00000000000d8919 */ /* 0x000e620000008800 */
[----:B------:R-:W-:-:S05]  /*0fe0*/  @!P0 MOV R10, 0x400 ;  /* 0x00000400000a8802 */ /* 0x000fca0000000f00 */
[----:B------:R-:W-:Y:S02]  /*0ff0*/  @!P0 VIADD R10, R10, 0x4 ;  /* 0x000000040a0a8836 */ /* 0x000fe40000000000 */
        /* <DEDUP_REMOVED lines=23> */
[----:B------:R-:W-:-:S04]  /*1170*/  IMAD.MOV.U32 R2, RZ, RZ, RZ ;  /* 0x000000ffff027224 */ /* 0x000fc800078e00ff */
        /* <DEDUP_REMOVED lines=13> */
.L_x_107:
[----:B------:R-:W2:Y:S01]  /*1250*/  @!P0 S2R R5, SR_CgaCtaId ;  /* 0x0000000000058919 */ /* 0x000ea20000008800 */
[----:B------:R-:W-:Y:S01]  /*1260*/  @!P0 MOV R2, 0x400 ;  /* 0x0000040000028802 */ /* 0x000fe20000000f00 */
[----:B-1----:R-:W-:-:S03]  /*1270*/  FADD R13, R10, R13 ;  /* 0x0000000d0a0d7221 */ /* 0x002fc60000000000 */
[----:B--2---:R-:W-:-:S05]  /*1280*/  @!P0 LEA R2, R5, R2, 0x18 ;  /* 0x0000000205028211 */ /* 0x004fca00078ec0ff */
[----:B------:R1:W-:Y:S02]  /*1290*/  @!P0 STS [R2+0x4], R13 ;  /* 0x0000040d02008388 */ /* 0x0003e40000000800 */
.L_x_73:
        /* <DEDUP_REMOVED lines=19> */
[----:B0----5:R-:W-:Y:S05]  /*13d0*/  CALL.REL.NOINC `($__internal_1_$__cuda_sm3x_div_rn_noftz_f32_slowpath) ;  /* 0x0000003c00247944 */ /* 0x021fea0003c00000 */
[----:B------:R-:W-:-:S07]  /*13e0*/  MOV R4, R2 ;  /* 0x0000000200047202 */ /* 0x000fce0000000f00 */
.L_x_77:
        /* <DEDUP_REMOVED lines=9> */
.L_x_76:
[----:B------:R-:W-:Y:S05]  /*1480*/  BSYNC.RECONVERGENT B0 ;  /* 0x0000000000007941 */ /* 0x000fea0003800200 */
.L_x_75:
[----:B------:R-:W3:Y:S08]  /*1490*/  S2UR UR5, SR_CgaCtaId ;  /* 0x00000000000579c3 */ /* 0x000ef00000008800 */
[----:B------:R-:W-:Y:S01]  /*14a0*/  BAR.SYNC.DEFER_BLOCKING 0x0 ;  /* 0x0000000000007b1d */ /* 0x000fe20000010000 */
[----:B------:R-:W-:-:S05]  /*14b0*/  ISETP.GE.AND P0, PT, R14, R0, PT ;  /* 0x000000000e00720c */ /* 0x000fca0003f06270 */
[----:B------:R-:W-:Y:S02]  /*14c0*/  UMOV UR4, 0x400 ;  /* 0x0000040000047882 */ /* 0x000fe40000000000 */
[----:B---3--:R-:W-:-:S06]  /*14d0*/  ULEA UR4, UR5, UR4, 0x18 ;  /* 0x0000000405047291 */ /* 0x008fcc000f8ec0ff */
[----:B------:R-:W-:Y:S06]  /*14e0*/  @P0 EXIT ;  /* 0x000000000000094d */ /* 0x000fec0003800000 */
[----:B0-----:R-:W0:Y:S01]  /*14f0*/  I2F.U32.RP R10, R3 ;  /* 0x00000003000a7306 */ /* 0x001e220000209000 */
[----:B------:R-:W-:Y:S01]  /*1500*/  IADD3 R11, PT, PT, R14, R3, RZ ;  /* 0x000000030e0b7210 */ /* 0x000fe20007ffe0ff */
[----:B------:R-:W3:Y:S01]  /*1510*/  LDCU.64 UR8, c[0x0][0x3a0] ;  /* 0x00007400ff0877ac */ /* 0x000ee20008000a00 */
[----:B------:R-:W-:Y:S01]  /*1520*/  ISETP.NE.U32.AND P2, PT, R3, RZ, PT ;  /* 0x000000ff0300720c */ /* 0x000fe20003f45070 */
[----:B------:R-:W-:Y:S01]  /*1530*/  BSSY.RECONVERGENT B0, `(.L_x_78) ;  /* 0x000005e000007945 */ /* 0x000fe20003800200 */
[----:B------:R-:W-:Y:S01]  /*1540*/  ISETP.GE.U32.AND P0, PT, R11, R0, PT ;  /* 0x000000000b00720c */ /* 0x000fe20003f06070 */
[----:B------:R-:W4:Y:S01]  /*1550*/  LDCU.128 UR12, c[0x0][0x3b0] ;  /* 0x00007600ff0c77ac */ /* 0x000f220008000c00 */
[----:B-12---:R-:W-:Y:S01]  /*1560*/  VIMNMX.U32 R2, PT, PT, R0, R11, !PT ;  /* 0x0000000b00027248 */ /* 0x006fe20007fe0000 */
[----:B0-----:R-:W0:Y:S02]  /*1570*/  MUFU.RCP R10, R10 ;  /* 0x0000000a000a7308 */ /* 0x001e240000001000 */
[----:B0-----:R-:W-:-:S06]  /*1580*/  VIADD R4, R10, 0xffffffe ;  /* 0x0ffffffe0a047836 */ /* 0x001fcc0000000000 */
[----:B------:R0:W1:Y:S02]  /*1590*/  F2I.FTZ.U32.TRUNC.NTZ R5, R4 ;  /* 0x0000000400057305 */ /* 0x000064000021f000 */
[----:B0-----:R-:W-:Y:S02]  /*15a0*/  IMAD.MOV.U32 R4, RZ, RZ, RZ ;  /* 0x000000ffff047224 */ /* 0x001fe400078e00ff */
[----:B-1----:R-:W-:-:S04]  /*15b0*/  IMAD.MOV R8, RZ, RZ, -R5 ;  /* 0x000000ffff087224 */ /* 0x002fc800078e0a05 */
        /* <DEDUP_REMOVED lines=13> */
[----:B------:R-:W-:Y:S01]  /*1690*/  @P1 VIADD R5, R5, 0x1 ;  /* 0x0000000105051836 */ /* 0x000fe20000000000 */
[----:B------:R-:W-:Y:S02]  /*16a0*/  @!P2 LOP3.LUT R5, RZ, R3, RZ, 0x33, !PT ;  /* 0x00000003ff05a212 */ /* 0x000fe400078e33ff */
[----:B-1----:R-:W-:Y:S02]  /*16b0*/  IADD3 R18, P1, PT, R6, UR4, RZ ;  /* 0x0000000406127c10 */ /* 0x002fe4000ff3e0ff */
[----:B------:R-:W-:Y:S02]  /*16c0*/  IADD3 R2, PT, PT, R8, R5, RZ ;  /* 0x0000000508027210 */ /* 0x000fe40007ffe0ff */
[----:B------:R-:W-:Y:S02]  /*16d0*/  IADD3.X R19, PT, PT, R7, UR5, RZ, P1, !PT ;  /* 0x0000000507137c10 */ /* 0x000fe40008ffe4ff */
[----:B------:R-:W-:-:S04]  /*16e0*/  LOP3.LUT R5, R2, 0x3, RZ, 0xc0, !PT ;  /* 0x0000000302057812 */ /* 0x000fc800078ec0ff */
[----:B------:R-:W-:-:S13]  /*16f0*/  ISETP.NE.AND P0, PT, R5, 0x3, PT ;  /* 0x000000030500780c */ /* 0x000fda0003f05270 */
[----:B0--34-:R-:W-:Y:S05]  /*1700*/  @!P0 BRA `(.L_x_79) ;  /* 0x0000000400008947 */ /* 0x019fea0003800000 */
[----:B------:R-:W0:Y:S01]  /*1710*/  S2R R24, SR_TID.X ;  /* 0x0000000000187919 */ /* 0x000e220000002100 */
[----:B------:R-:W1:Y:S01]  /*1720*/  LDCU.64 UR10, c[0x0][0x390] ;  /* 0x00007200ff0a77ac */ /* 0x000e620008000a00 */
[----:B-----5:R-:W-:Y:S01]  /*1730*/  IMAD R11, R0, R9, RZ ;  /* 0x00000009000b7224 */ /* 0x020fe200078e02ff */
[----:B------:R-:W-:Y:S01]  /*1740*/  BSSY.RECONVERGENT B1, `(.L_x_80) ;  /* 0x000003b000017945 */ /* 0x000fe20003800200 */
[----:B------:R-:W-:Y:S02]  /*1750*/  VIADD R5, R2, 0x1 ;  /* 0x0000000102057836 */ /* 0x000fe40000000000 */
[----:B------:R-:W-:Y:S01]  /*1760*/  IMAD.WIDE R6, R0, 0x2, R6 ;  /* 0x0000000200067825 */ /* 0x000fe200078e0206 */
[C---:B------:R-:W-:Y:S02]  /*1770*/  IADD3 R8, P1, PT, R14.reuse, R11, RZ ;  /* 0x0000000b0e087210 */ /* 0x040fe40007f3e0ff */
[----:B------:R-:W-:Y:S01]  /*1780*/  LOP3.LUT R26, R5, 0x3, RZ, 0xc0, !PT ;  /* 0x00000003051a7812 */ /* 0x000fe200078ec0ff */
[----:B------:R-:W-:Y:S01]  /*1790*/  IMAD.WIDE.U32 R14, R14, 0x2, RZ ;  /* 0x000000020e0e7825 */ /* 0x000fe200078e00ff */
        /* <DEDUP_REMOVED lines=9> */
.L_x_81:
[C---:B------:R-:W-:Y:S02]  /*1830*/  IADD3 R12, P2, PT, R14.reuse, UR8, RZ ;  /* 0x000000080e0c7c10 */ /* 0x040fe4000ff5e0ff */
[C---:B------:R-:W-:Y:S02]  /*1840*/  IADD3 R10, P0, PT, R14.reuse, R16, RZ ;  /* 0x000000100e0a7210 */ /* 0x040fe40007f1e0ff */
[----:B------:R-:W-:Y:S02]  /*1850*/  IADD3 R20, P1, PT, R14, R25, RZ ;  /* 0x000000190e147210 */ /* 0x000fe40007f3e0ff */
[C---:B------:R-:W-:Y:S01]  /*1860*/  IADD3.X R13, PT, PT, R15.reuse, UR9, RZ, P2, !PT ;  /* 0x000000090f0d7c10 */ /* 0x040fe200097fe4ff */
[C---:B------:R-:W-:Y:S01]  /*1870*/  IMAD.X R11, R15.reuse, 0x1, R17, P0 ;  /* 0x000000010f0b7824 */ /* 0x040fe200000e0611 */
[----:B------:R-:W-:Y:S01]  /*1880*/  IADD3.X R21, PT, PT, R15, R29, RZ, P1, !PT ;  /* 0x0000001d0f157210 */ /* 0x000fe20000ffe4ff */
[----:B------:R-:W-:-:S03]  /*1890*/  IMAD.WIDE R6, R0, 0x2, R12 ;  /* 0x0000000200067825 */ /* 0x000fc600078e020c */
[----:B------:R-:W2:Y:S01]  /*18a0*/  LDG.E.U16.CONSTANT R10, desc[UR6][R10.64] ;  /* 0x000000060a0a7981 */ /* 0x000ea2000c1e9500 */
[----:B------:R-:W-:-:S03]  /*18b0*/  IADD3 R22, P1, PT, R8, UR14, RZ ;  /* 0x0000000e08167c10 */ /* 0x000fc6000ff3e0ff */
[----:B------:R2:W3:Y:S04]  /*18c0*/  LDG.E.U16.CONSTANT R20, desc[UR6][R20.64] ;  /* 0x0000000614147981 */ /* 0x0004e8000c1e9500 */
        /* <DEDUP_REMOVED lines=10> */
[----:B------:R-:W-:Y:S01]  /*1970*/  IMAD.MOV.U32 R8, RZ, RZ, R30 ;  /* 0x000000ffff087224 */ /* 0x000fe200078e001e */
[----:B--2---:R-:W-:Y:S01]  /*1980*/  SHF.L.U32 R21, R10, 0x10, RZ ;  /* 0x000000100a157819 */ /* 0x004fe200000006ff */
[----:B---3--:R-:W-:-:S04]  /*1990*/  IMAD.U32 R35, R20, 0x10000, RZ ;  /* 0x0001000014237824 */ /* 0x008fc800078e00ff */
[----:B------:R-:W-:Y:S01]  /*19a0*/  FMUL R21, R4, R21 ;  /* 0x0000001504157220 */ /* 0x000fe20000400000 */
[----:B----4-:R-:W-:Y:S02]  /*19b0*/  IMAD.U32 R10, R12, 0x10000, RZ ;  /* 0x000100000c0a7824 */ /* 0x010fe400078e00ff */
[----:B------:R-:W-:Y:S01]  /*19c0*/  FMUL R12, R4, R35 ;  /* 0x00000023040c7220 */ /* 0x000fe20000400000 */
[----:B-----5:R-:W-:Y:S01]  /*19d0*/  SHF.L.U32 R11, R6, 0x10, RZ ;  /* 0x00000010060b7819 */ /* 0x020fe200000006ff */
[----:B------:R-:W-:-:S04]  /*19e0*/  FMUL R10, R10, R21 ;  /* 0x000000150a0a7220 */ /* 0x000fc80000400000 */
[----:B------:R-:W-:-:S04]  /*19f0*/  FMUL R11, R11, R12 ;  /* 0x0000000c0b0b7220 */ /* 0x000fc80000400000 */
[CC--:B------:R-:W-:Y:S01]  /*1a00*/  FMUL R7, R11.reuse, R22.reuse ;  /* 0x000000160b077220 */ /* 0x0c0fe20000400000 */
[----:B------:R-:W-:Y:S01]  /*1a10*/  FMUL R22, R10, R22 ;  /* 0x000000160a167220 */ /* 0x000fe20000400000 */
[----:B------:R-:W-:Y:S02]  /*1a20*/  IADD3 R6, P0, PT, R14, R18, RZ ;  /* 0x000000120e067210 */ /* 0x000fe40007f1e0ff */
[-C--:B------:R-:W-:Y:S01]  /*1a30*/  FFMA R7, R10, R32.reuse, -R7 ;  /* 0x000000200a077223 */ /* 0x080fe20000000807 */
[----:B------:R-:W-:Y:S01]  /*1a40*/  FFMA R22, R11, R32, R22 ;  /* 0x000000200b167223 */ /* 0x000fe20000000016 */
[----:B------:R-:W-:-:S03]  /*1a50*/  IADD3 R10, P1, PT, R14, R27, RZ ;  /* 0x0000001b0e0a7210 */ /* 0x000fc60007f3e0ff */
[----:B------:R-:W-:Y:S01]  /*1a60*/  F2FP.BF16.F32.PACK_AB R12, RZ, R7 ;  /* 0x00000007ff0c723e */ /* 0x000fe200000010ff */
[C---:B------:R-:W-:Y:S01]  /*1a70*/  IMAD.X R7, R15.reuse, 0x1, R19, P0 ;  /* 0x000000010f077824 */ /* 0x040fe200000e0613 */
[----:B------:R-:W-:Y:S02]  /*1a80*/  F2FP.BF16.F32.PACK_AB R22, RZ, R22 ;  /* 0x00000016ff16723e */ /* 0x000fe400000010ff */
[----:B------:R-:W-:Y:S02]  /*1a90*/  IADD3.X R11, PT, PT, R15, R5, RZ, P1, !PT ;  /* 0x000000050f0b7210 */ /* 0x000fe40000ffe4ff */
[----:B------:R0:W-:Y:S04]  /*1aa0*/  STG.E.U16 desc[UR6][R6.64], R12 ;  /* 0x0000000c06007986 */ /* 0x0001e8000c101506 */
[----:B------:R0:W-:Y:S01]  /*1ab0*/  STG.E.U16 desc[UR6][R10.64], R22 ;  /* 0x000000160a007986 */ /* 0x0001e2000c101506 */
[----:B------:R-:W-:Y:S01]  /*1ac0*/  ISETP.NE.AND P0, PT, R26, RZ, PT ;  /* 0x000000ff1a00720c */ /* 0x000fe20003f05270 */
[----:B------:R-:W-:-:S12]  /*1ad0*/  IMAD.WIDE.U32 R14, R3, 0x2, R14 ;  /* 0x00000002030e7825 */ /* 0x000fd800078e000e */
[----:B0-----:R-:W-:Y:S05]  /*1ae0*/  @P0 BRA `(.L_x_81) ;  /* 0xfffffffc00500947 */ /* 0x001fea000383ffff */
[----:B------:R-:W-:Y:S05]  /*1af0*/  BSYNC.RECONVERGENT B1 ;  /* 0x0000000000017941 */ /* 0x000fea0003800200 */
.L_x_80:
[----:B------:R-:W-:-:S07]  /*1b00*/  MOV R14, R24 ;  /* 0x00000018000e7202 */ /* 0x000fce0000000f00 */
.L_x_79:
[----:B------:R-:W-:Y:S05]  /*1b10*/  BSYNC.RECONVERGENT B0 ;  /* 0x0000000000007941 */ /* 0x000fea0003800200 */
.L_x_78:
[----:B------:R-:W-:-:S13]  /*1b20*/  ISETP.GE.U32.AND P0, PT, R2, 0x3, PT ;  /* 0x000000030200780c */ /* 0x000fda0003f06070 */
[----:B------:R-:W-:Y:S05]  /*1b30*/  @!P0 EXIT ;  /* 0x000000000000894d */ /* 0x000fea0003800000 */
[C---:B------:R-:W-:Y:S01]  /*1b40*/  IMAD.SHL.U32 R6, R3.reuse, 0x2, RZ ;  /* 0x0000000203067824 */ /* 0x040fe200078e00ff */
[----:B------:R-:W-:Y:S01]  /*1b50*/  IADD3 R8, PT, PT, R14, R3, RZ ;  /* 0x000000030e087210 */ /* 0x000fe20007ffe0ff */
[----:B-----5:R-:W-:Y:S01]  /*1b60*/  IMAD R5, R0, R9, RZ ;  /* 0x0000000900057224 */ /* 0x020fe200078e02ff */
[----:B------:R-:W0:Y:S01]  /*1b70*/  LDCU.128 UR8, c[0x0][0x3b0] ;  /* 0x00007600ff0877ac */ /* 0x000e220008000c00 */
[--C-:B------:R-:W-:Y:S01]  /*1b80*/  IMAD R12, R3, 0x3, R14.reuse ;  /* 0x00000003030c7824 */ /* 0x100fe200078e020e */
[----:B------:R-:W-:Y:S01]  /*1b90*/  IADD3 R2, PT, PT, R14, R6, RZ ;  /* 0x000000060e027210 */ /* 0x000fe20007ffe0ff */
[----:B------:R-:W-:-:S07]  /*1ba0*/  IMAD.IADD R10, R0, 0x1, R14 ;  /* 0x00000001000a7824 */ /* 0x000fce00078e020e */
.L_x_82:
[----:B------:R-:W1:Y:S01]  /*1bb0*/  LDC.64 R20, c[0x0][0x3a0] ;  /* 0x0000e800ff147b82 */ /* 0x000e620000000a00 */
[C---:B------:R-:W-:Y:S01]  /*1bc0*/  IADD3 R7, P0, PT, R5.reuse, R14, RZ ;  /* 0x0000000e05077210 */ /* 0x040fe20007f1e0ff */
[----:B------:R-:W-:Y:S01]  /*1bd0*/  IMAD.WIDE.U32 R36, R14, 0x2, R16 ;  /* 0x000000020e247825 */ /* 0x000fe200078e0010 */
[----:B------:R-:W-:Y:S02]  /*1be0*/  SHF.R.S32.HI R32, RZ, 0x1f, R5 ;  /* 0x0000001fff207819 */ /* 0x000fe40000011405 */
[----:B------:R-:W-:Y:S01]  /*1bf0*/  IADD3 R30, P1, PT, R5, R8, RZ ;  /* 0x00000008051e7210 */ /* 0x000fe20007f3e0ff */
[----:B------:R-:W-:Y:S01]  /*1c00*/  IMAD.SHL.U32 R24, R7, 0x4, RZ ;  /* 0x0000000407187824 */ /* 0x000fe200078e00ff */
[----:B------:R-:W2:Y:S01]  /*1c10*/  LDG.E.U16.CONSTANT R33, desc[UR6][R36.64] ;  /* 0x0000000624217981 */ /* 0x000ea2000c1e9500 */
[----:B------:R-:W-:Y:S01]  /*1c20*/  IMAD.X R22, RZ, RZ, R32, P0 ;  /* 0x000000ffff167224 */ /* 0x000fe200000e0620 */
[----:B------:R-:W-:Y:S02]  /*1c30*/  IADD3.X R13, PT, PT, RZ, R32, RZ, P1, !PT ;  /* 0x00000020ff0d7210 */ /* 0x000fe40000ffe4ff */
[----:B0-----:R-:W-:-:S02]  /*1c40*/  IADD3 R26, P0, PT, R24, UR8, RZ ;  /* 0x00000008181a7c10 */ /* 0x001fc4000ff1e0ff */
[----:B------:R-:W-:Y:S02]  /*1c50*/  SHF.L.U64.HI R7, R7, 0x2, R22 ;  /* 0x0000000207077819 */ /* 0x000fe40000010216 */
[----:B------:R-:W-:Y:S01]  /*1c60*/  IADD3 R24, P1, PT, R24, UR10, RZ ;  /* 0x0000000a18187c10 */ /* 0x000fe2000ff3e0ff */
[----:B------:R-:W-:Y:S01]  /*1c70*/  IMAD.WIDE R34, R10, 0x2, R16 ;  /* 0x000000020a227825 */ /* 0x000fe200078e0210 */
[C---:B------:R-:W-:Y:S02]  /*1c80*/  SHF.L.U64.HI R13, R30.reuse, 0x2, R13 ;  /* 0x000000021e0d7819 */ /* 0x040fe4000001020d */
[C---:B------:R-:W-:Y:S02]  /*1c90*/  IADD3.X R25, PT, PT, R7.reuse, UR11, RZ, P1, !PT ;  /* 0x0000000b07197c10 */ /* 0x040fe40008ffe4ff */
[----:B------:R-:W-:Y:S01]  /*1ca0*/  SHF.L.U32 R30, R30, 0x2, RZ ;  /* 0x000000021e1e7819 */ /* 0x000fe200000006ff */
[----:B------:R-:W3:Y:S01]  /*1cb0*/  LDG.E.U16.CONSTANT R15, desc[UR6][R34.64] ;  /* 0x00000006220f7981 */ /* 0x000ee2000c1e9500 */
        /* <DEDUP_REMOVED lines=23> */
[----:B--2---:R-:W-:Y:S02]  /*1e30*/  IMAD.U32 R33, R33, 0x10000, RZ ;  /* 0x0001000021217824 */ /* 0x004fe400078e00ff */
[----:B---3--:R-:W-:-:S04]  /*1e40*/  IMAD.U32 R15, R15, 0x10000, RZ ;  /* 0x000100000f0f7824 */ /* 0x008fc800078e00ff */
[----:B------:R-:W-:Y:S01]  /*1e50*/  FMUL R15, R4, R15 ;  /* 0x0000000f040f7220 */ /* 0x000fe20000400000 */
[----:B-----5:R-:W-:-:S05]  /*1e60*/  SHF.L.U32 R36, R36, 0x10, RZ ;  /* 0x0000001024247819 */ /* 0x020fca00000006ff */
[----:B0-----:R-:W-:Y:S01]  /*1e70*/  FMUL R30, R36, R15 ;  /* 0x0000000f241e7220 */ /* 0x001fe20000400000 */
[----:B------:R-:W-:Y:S01]  /*1e80*/  FMUL R36, R4, R33 ;  /* 0x0000002104247220 */ /* 0x000fe20000400000 */
[----:B----4-:R-:W-:Y:S02]  /*1e90*/  SHF.L.U32 R37, R37, 0x10, RZ ;  /* 0x0000001025257819 */ /* 0x010fe400000006ff */
[----:B------:R-:W-:-:S03]  /*1ea0*/  FMUL R25, R30, R11 ;  /* 0x0000000b1e197220 */ /* 0x000fc60000400000 */
[----:B------:R-:W-:-:S04]  /*1eb0*/  FMUL R36, R37, R36 ;  /* 0x0000002425247220 */ /* 0x000fc80000400000 */
[C---:B------:R-:W-:Y:S01]  /*1ec0*/  FMUL R15, R36.reuse, R11 ;  /* 0x0000000b240f7220 */ /* 0x040fe20000400000 */
[-C--:B------:R-:W-:Y:S01]  /*1ed0*/  FFMA R11, R36, R7.reuse, -R25 ;  /* 0x00000007240b7223 */ /* 0x080fe20000000819 */
[----:B------:R-:W-:Y:S02]  /*1ee0*/  IMAD.U32 R31, R28, 0x10000, RZ ;  /* 0x000100001c1f7824 */ /* 0x000fe400078e00ff */
[----:B------:R-:W-:Y:S01]  /*1ef0*/  FFMA R15, R30, R7, R15 ;  /* 0x000000071e0f7223 */ /* 0x000fe2000000000f */
[----:B------:R-:W-:Y:S02]  /*1f00*/  SHF.L.U32 R25, R24, 0x10, RZ ;  /* 0x0000001018197819 */ /* 0x000fe400000006ff */
[----:B------:R-:W-:Y:S01]  /*1f10*/  F2FP.BF16.F32.PACK_AB R7, RZ, R11 ;  /* 0x0000000bff07723e */ /* 0x000fe200000010ff */
[----:B------:R-:W-:Y:S02]  /*1f20*/  IMAD.U32 R28, R34, 0x10000, RZ ;  /* 0x00010000221c7824 */ /* 0x000fe400078e00ff */
[C---:B------:R-:W-:Y:S01]  /*1f30*/  FMUL R34, R4.reuse, R31 ;  /* 0x0000001f04227220 */ /* 0x040fe20000400000 */
[----:B------:R-:W-:Y:S01]  /*1f40*/  SHF.L.U32 R29, R29, 0x10, RZ ;  /* 0x000000101d1d7819 */ /* 0x000fe200000006ff */
[----:B------:R-:W-:Y:S01]  /*1f50*/  FMUL R25, R4, R25 ;  /* 0x0000001904197220 */ /* 0x000fe20000400000 */
[----:B------:R-:W-:-:S03]  /*1f60*/  IADD3 R11, P0, PT, R5, R2, RZ ;  /* 0x00000002050b7210 */ /* 0x000fc60007f1e0ff */
[----:B------:R-:W-:Y:S01]  /*1f70*/  FMUL R34, R29, R34 ;  /* 0x000000221d227220 */ /* 0x000fe20000400000 */
[----:B------:R-:W-:Y:S01]  /*1f80*/  F2FP.BF16.F32.PACK_AB R15, RZ, R15 ;  /* 0x0000000fff0f723e */ /* 0x000fe200000010ff */
[----:B------:R-:W-:Y:S01]  /*1f90*/  FMUL R28, R28, R25 ;  /* 0x000000191c1c7220 */ /* 0x000fe20000400000 */
[----:B------:R-:W-:Y:S02]  /*1fa0*/  IMAD.X R36, RZ, RZ, R32, P0 ;  /* 0x000000ffff247224 */ /* 0x000fe400000e0620 */
[----:B------:R-:W-:Y:S01]  /*1fb0*/  FMUL R25, R34, R13 ;  /* 0x0000000d22197220 */ /* 0x000fe20000400000 */
[----:B------:R-:W-:Y:S02]  /*1fc0*/  PRMT R33, R15, 0x7610, R33 ;  /* 0x000076100f217816 */ /* 0x000fe40000000021 */
[----:B------:R-:W-:Y:S01]  /*1fd0*/  PRMT R29, R7, 0x7610, R29 ;  /* 0x00007610071d7816 */ /* 0x000fe2000000001d */
[----:B------:R-:W-:Y:S01]  /*1fe0*/  FFMA R7, R28, R9, -R25 ;  /* 0x000000091c077223 */ /* 0x000fe20000000819 */
[----:B------:R-:W-:-:S02]  /*1ff0*/  SHF.L.U32 R15, R11, 0x2, RZ ;  /* 0x000000020b0f7819 */ /* 0x000fc400000006ff */
[----:B------:R-:W-:Y:S01]  /*2000*/  SHF.L.U64.HI R11, R11, 0x2, R36 ;  /* 0x000000020b0b7819 */ /* 0x000fe20000010224 */
[----:B------:R-:W-:Y:S01]  /*2010*/  IMAD.WIDE.U32 R30, R14, 0x2, R18 ;  /* 0x000000020e1e7825 */ /* 0x000fe200078e0012 */
[----:B------:R-:W-:-:S03]  /*2020*/  IADD3 R36, P0, PT, R6, R26, RZ ;  /* 0x0000001a06247210 */ /* 0x000fc60007f1e0ff */
[----:B------:R-:W-:Y:S01]  /*2030*/  IMAD.WIDE R24, R10, 0x2, R18 ;  /* 0x000000020a187825 */ /* 0x000fe200078e0212 */
[----:B------:R-:W-:Y:S01]  /*2040*/  F2FP.BF16.F32.PACK_AB R7, RZ, R7 ;  /* 0x00000007ff07723e */ /* 0x000fe200000010ff */
[----:B------:R0:W-:Y:S02]  /*2050*/  STG.E.U16 desc[UR6][R30.64], R29 ;  /* 0x0000001d1e007986 */ /* 0x0001e4000c101506 */
        /* <DEDUP_REMOVED lines=12> */
[----:B------:R-:W-:Y:S02]  /*2120*/  IMAD.X R23, RZ, RZ, R23, P0 ;  /* 0x000000ffff177224 */ /* 0x000fe400000e0617 */
[C---:B0-----:R-:W-:Y:S01]  /*2130*/  IMAD.WIDE.U32 R26, R2.reuse, 0x2, R20 ;  /* 0x00000002021a7825 */ /* 0x041fe200078e0014 */
[----:B------:R-:W-:Y:S01]  /*2140*/  IADD3 R33, P0, PT, R5, R12, RZ ;  /* 0x0000000c05217210 */ /* 0x000fe20007f1e0ff */
[----:B------:R-:W4:Y:S02]  /*2150*/  LDG.E.CONSTANT R30, desc[UR6][R30.64] ;  /* 0x000000061e1e7981 */ /* 0x000f24000c1e9900 */
[--C-:B------:R-:W-:Y:S02]  /*2160*/  IMAD.WIDE.U32 R36, R2, 0x2, R16.reuse ;  /* 0x0000000202247825 */ /* 0x100fe400078e0010 */
[----:B------:R0:W5:Y:S02]  /*2170*/  LDG.E.U16.CONSTANT R26, desc[UR6][R26.64] ;  /* 0x000000061a1a7981 */ /* 0x000164000c1e9500 */
[----:B-1----:R-:W-:-:S02]  /*2180*/  IMAD.WIDE.U32 R24, R12, 0x2, R16 ;  /* 0x000000020c187825 */ /* 0x002fc400078e0010 */
[----:B------:R1:W4:Y:S02]  /*2190*/  LDG.E.U16.CONSTANT R31, desc[UR6][R36.64] ;  /* 0x00000006241f7981 */ /* 0x000324000c1e9500 */
[----:B------:R-:W-:Y:S02]  /*21a0*/  IMAD.WIDE.U32 R20, R12, 0x2, R20 ;  /* 0x000000020c147825 */ /* 0x000fe400078e0014 */
[----:B------:R-:W4:Y:S01]  /*21b0*/  LDG.E.U16.CONSTANT R24, desc[UR6][R24.64] ;  /* 0x0000000618187981 */ /* 0x000f22000c1e9500 */
[----:B0-----:R-:W-:-:S03]  /*21c0*/  SHF.L.U32 R27, R33, 0x2, RZ ;  /* 0x00000002211b7819 */ /* 0x001fc600000006ff */
[----:B------:R0:W4:Y:S01]  /*21d0*/  LDG.E.U16.CONSTANT R35, desc[UR6][R20.64] ;  /* 0x0000000614237981 */ /* 0x000122000c1e9500 */
[----:B-1----:R-:W-:-:S03]  /*21e0*/  IADD3 R36, P1, PT, R6, R22, RZ ;  /* 0x0000001606247210 */ /* 0x002fc60007f3e0ff */
[----:B------:R1:W4:Y:S01]  /*21f0*/  LDG.E.U16.CONSTANT R25, desc[UR6][R22.64] ;  /* 0x0000000616197981 */ /* 0x000322000c1e9500 */
[----:B0-----:R-:W-:Y:S02]  /*2200*/  IADD3.X R20, PT, PT, RZ, R32, RZ, P0, !PT ;  /* 0x00000020ff147210 */ /* 0x001fe400007fe4ff */
[----:B------:R-:W-:Y:S02]  /*2210*/  IADD3 R32, P0, PT, R15, UR8, RZ ;  /* 0x000000080f207c10 */ /* 0x000fe4000ff1e0ff */
[----:B------:R-:W-:Y:S01]  /*2220*/  SHF.L.U64.HI R15, R33, 0x2, R20 ;  /* 0x00000002210f7819 */ /* 0x000fe20000010214 */
[----:B------:R-:W-:Y:S01]  /*2230*/  IMAD.X R37, RZ, RZ, R23, P1 ;  /* 0x000000ffff257224 */ /* 0x000fe200008e0617 */
[----:B------:R-:W-:Y:S02]  /*2240*/  IADD3.X R33, PT, PT, R11, UR9, RZ, P0, !PT ;  /* 0x000000090b217c10 */ /* 0x000fe400087fe4ff */
[----:B------:R-:W-:Y:S02]  /*2250*/  IADD3 R20, P0, PT, R27, UR10, RZ ;  /* 0x0000000a1b147c10 */ /* 0x000fe4000ff1e0ff */
[----:B------:R-:W4:Y:S02]  /*2260*/  LDG.E.U16.CONSTANT R36, desc[UR6][R36.64] ;  /* 0x0000000624247981 */ /* 0x000f24000c1e9500 */
[----:B------:R-:W-:-:S02]  /*2270*/  IADD3.X R21, PT, PT, R15, UR11, RZ, P0, !PT ;  /* 0x0000000b0f157c10 */ /* 0x000fc400087fe4ff */
[----:B------:R-:W4:Y:S01]  /*2280*/  LDG.E.CONSTANT R11, desc[UR6][R32.64] ;  /* 0x00000006200b7981 */ /* 0x000f22000c1e9900 */
[----:B-1----:R-:W-:-:S03]  /*2290*/  IADD3 R22, P0, PT, R27, UR8, RZ ;  /* 0x000000081b167c10 */ /* 0x002fc6000ff1e0ff */
[----:B------:R0:W4:Y:S01]  /*22a0*/  LDG.E.CONSTANT R27, desc[UR6][R20.64] ;  /* 0x00000006141b7981 */ /* 0x000122000c1e9900 */
[----:B------:R-:W-:-:S05]  /*22b0*/  IADD3.X R23, PT, PT, R15, UR9, RZ, P0, !PT ;  /* 0x000000090f177c10 */ /* 0x000fca00087fe4ff */
[----:B------:R-:W4:Y:S01]  /*22c0*/  LDG.E.CONSTANT R22, desc[UR6][R22.64] ;  /* 0x0000000616167981 */ /* 0x000f22000c1e9900 */
[----:B0-----:R-:W-:-:S04]  /*22d0*/  IMAD.WIDE R20, R10, 0x2, R18 ;  /* 0x000000020a147825 */ /* 0x001fc800078e0212 */
[----:B------:R-:W-:Y:S01]  /*22e0*/  FMUL R13, R28, R13 ;  /* 0x0000000d1c0d7220 */ /* 0x000fe20000400000 */
[----:B------:R-:W-:-:S03]  /*22f0*/  IADD3 R32, P0, PT, R6, R20, RZ ;  /* 0x0000001406207210 */ /* 0x000fc60007f1e0ff */
[----:B------:R-:W-:-:S05]  /*2300*/  FFMA R9, R34, R9, R13 ;  /* 0x0000000922097223 */ /* 0x000fca000000000d */
[----:B------:R-:W-:Y:S01]  /*2310*/  F2FP.BF16.F32.PACK_AB R9, RZ, R9 ;  /* 0x00000009ff09723e */ /* 0x000fe200000010ff */
[----:B------:R-:W-:-:S03]  /*2320*/  IMAD.X R33, RZ, RZ, R21, P0 ;  /* 0x000000ffff217224 */ /* 0x000fc600000e0615 */
[----:B------:R-:W-:-:S05]  /*2330*/  PRMT R21, R9, 0x7610, R21 ;  /* 0x0000761009157816 */ /* 0x000fca0000000015 */
[----:B------:R0:W-:Y:S01]  /*2340*/  STG.E.U16 desc[UR6][R32.64], R21 ;  /* 0x0000001520007986 */ /* 0x0001e2000c101506 */
[----:B------:R-:W-:-:S04]  /*2350*/  IADD3 R14, PT, PT, R3, R14, R3 ;  /* 0x0000000e030e7210 */ /* 0x000fc80007ffe003 */
[C---:B------:R-:W-:Y:S01]  /*2360*/  IADD3 R14, PT, PT, R3.reuse, R14, R3 ;  /* 0x0000000e030e7210 */ /* 0x040fe20007ffe003 */
[----:B------:R-:W-:Y:S01]  /*2370*/  IMAD R8, R3, 0x4, R8 ;  /* 0x0000000403087824 */ /* 0x000fe200078e0208 */
[----:B--2---:R-:W-:-:S05]  /*2380*/  SHF.L.U32 R7, R7, 0x10, RZ ;  /* 0x0000001007077819 */ /* 0x004fca00000006ff */
[----:B------:R-:W-:Y:S01]  /*2390*/  FMUL R20, R4, R7 ;  /* 0x0000000704147220 */ /* 0x000fe20000400000 */
[----:B---3--:R-:W-:-:S05]  /*23a0*/  SHF.L.U32 R29, R29, 0x10, RZ ;  /* 0x000000101d1d7819 */ /* 0x008fca00000006ff */
[----:B------:R-:W-:Y:S01]  /*23b0*/  FMUL R29, R4, R29 ;  /* 0x0000001d041d7220 */ /* 0x000fe20000400000 */
[----:B-----5:R-:W-:Y:S02]  /*23c0*/  IMAD.U32 R13, R26, 0x10000, RZ ;  /* 0x000100001a0d7824 */ /* 0x020fe400078e00ff */
[----:B----4-:R-:W-:-:S04]  /*23d0*/  IMAD.U32 R31, R31, 0x10000, RZ ;  /* 0x000100001f1f7824 */ /* 0x010fc800078e00ff */
[----:B------:R-:W-:Y:S01]  /*23e0*/  FMUL R28, R4, R31 ;  /* 0x0000001f041c7220 */ /* 0x000fe20000400000 */
[----:B------:R-:W-:Y:S02]  /*23f0*/  SHF.L.U32 R15, R24, 0x10, RZ ;  /* 0x00000010180f7819 */ /* 0x000fe400000006ff */
[----:B------:R-:W-:Y:S01]  /*2400*/  SHF.L.U32 R25, R25, 0x10, RZ ;  /* 0x0000001019197819 */ /* 0x000fe200000006ff */
[----:B------:R-:W-:-:S04]  /*2410*/  FMUL R13, R13, R28 ;  /* 0x0000001c0d0d7220 */ /* 0x000fc80000400000 */
[----:B------:R-:W-:Y:S01]  /*2420*/  FMUL R7, R25, R20 ;  /* 0x0000001419077220 */ /* 0x000fe20000400000 */
[----:B------:R-:W-:Y:S02]  /*2430*/  IMAD.U32 R35, R35, 0x10000, RZ ;  /* 0x0001000023237824 */ /* 0x000fe400078e00ff */
[----:B------:R-:W-:Y:S01]  /*2440*/  FMUL R24, R4, R15 ;  /* 0x0000000f04187220 */ /* 0x000fe20000400000 */
[-C--:B------:R-:W-:Y:S01]  /*2450*/  FMUL R20, R7, R30.reuse ;  /* 0x0000001e07147220 */ /* 0x080fe20000400000 */
[----:B------:R-:W-:Y:S02]  /*2460*/  FMUL R30, R13, R30 ;  /* 0x0000001e0d1e7220 */ /* 0x000fe40000400000 */
[----:B------:R-:W-:Y:S01]  /*2470*/  FMUL R35, R35, R24 ;  /* 0x0000001823237220 */ /* 0x000fe20000400000 */
[----:B------:R-:W-:Y:S02]  /*2480*/  IMAD.U32 R36, R36, 0x10000, RZ ;  /* 0x0001000024247824 */ /* 0x000fe400078e00ff */
        /* <DEDUP_REMOVED lines=10> */
[----:B------:R-:W-:-:S02]  /*2530*/  F2FP.BF16.F32.PACK_AB R9, RZ, R20 ;  /* 0x00000014ff09723e */ /* 0x000fc400000010ff */
[----:B------:R-:W-:Y:S01]  /*2540*/  IMAD.X R25, RZ, RZ, R33, P0 ;  /* 0x000000ffff197224 */ /* 0x000fe200000e0621 */
[----:B------:R-:W-:Y:S01]  /*2550*/  IADD3 R22, P0, PT, R6, R24, RZ ;  /* 0x0000001806167210 */ /* 0x000fe20007f1e0ff */
[--C-:B0-----:R-:W-:Y:S01]  /*2560*/  IMAD.WIDE.U32 R20, R2, 0x2, R18.reuse ;  /* 0x0000000202147825 */ /* 0x101fe200078e0012 */
[----:B------:R-:W-:Y:S02]  /*2570*/  F2FP.BF16.F32.PACK_AB R30, RZ, R30 ;  /* 0x0000001eff1e723e */ /* 0x000fe400000010ff */
[----:B------:R-:W-:Y:S01]  /*2580*/  F2FP.BF16.F32.PACK_AB R7, RZ, R26 ;  /* 0x0000001aff07723e */ /* 0x000fe200000010ff */
[----:B------:R-:W-:Y:S01]  /*2590*/  IMAD.WIDE.U32 R26, R12, 0x2, R18 ;  /* 0x000000020c1a7825 */ /* 0x000fe200078e0012 */
[----:B------:R-:W-:Y:S02]  /*25a0*/  F2FP.BF16.F32.PACK_AB R29, RZ, R29 ;  /* 0x0000001dff1d723e */ /* 0x000fe400000010ff */
        /* <DEDUP_REMOVED lines=11> */
.L_x_63:
        /* <DEDUP_REMOVED lines=46> */
[----:B------:R-:W-:-:S02]  /*2940*/  ISETP.NE.AND P0, PT, R8, RZ, PT ;  /* 0x000000ff0800720c */ /* 0x000fc40003f05270 */
        /* <DEDUP_REMOVED lines=21> */
[----:B0-----:R-:W-:Y:S01]  /*2aa0*/  IMAD.MOV.U32 R10, RZ, RZ, RZ ;  /* 0x000000ffff0a7224 */ /* 0x001fe200078e00ff */
        /* <DEDUP_REMOVED lines=65> */
.L_x_87:
        /* <DEDUP_REMOVED lines=8> */
[----:B------:R-:W-:Y:S02]  /*2f40*/  ISETP.NE.AND P0, PT, R12, RZ, PT ;  /* 0x000000ff0c00720c */ /* 0x000fe40003f05270 */
[----:B--2---:R-:W-:Y:S01]  /*2f50*/  SHF.L.U32 R11, R11, 0x10, RZ ;  /* 0x000000100b0b7819 */ /* 0x004fe200000006ff */
[----:B---3--:R-:W-:-:S04]  /*2f60*/  IMAD.U32 R10, R10, 0x10000, RZ ;  /* 0x000100000a0a7824 */ /* 0x008fc800078e00ff */
[----:B------:R-:W-:Y:S01]  /*2f70*/  FMUL R11, R11, R11 ;  /* 0x0000000b0b0b7220 */ /* 0x000fe20000400000 */
[----:B----4-:R-:W-:-:S03]  /*2f80*/  SHF.L.U32 R13, R13, 0x10, RZ ;  /* 0x000000100d0d7819 */ /* 0x010fc600000006ff */
[----:B------:R-:W-:Y:S01]  /*2f90*/  FFMA R10, R10, R10, R11 ;  /* 0x0000000a0a0a7223 */ /* 0x000fe2000000000b */
[----:B------:R-:W-:-:S03]  /*2fa0*/  SHF.L.U32 R18, R18, 0x10, RZ ;  /* 0x0000001012127819 */ /* 0x000fc600000006ff */
[----:B------:R-:W-:Y:S01]  /*2fb0*/  FFMA R13, R13, R13, R10 ;  /* 0x0000000d0d0d7223 */ /* 0x000fe2000000000a */
[----:B------:R-:W-:-:S04]  /*2fc0*/  IMAD.WIDE.U32 R10, R15, 0x8, R2 ;  /* 0x000000080f0a7825 */ /* 0x000fc800078e0002 */
[----:B------:R-:W-:-:S04]  /*2fd0*/  FFMA R13, R18, R18, R13 ;  /* 0x00000012120d7223 */ /* 0x000fc8000000000d */
[----:B------:R-:W-:Y:S01]  /*2fe0*/  FADD R20, R13, R20 ;  /* 0x000000140d147221 */ /* 0x000fe20000000000 */
[----:B------:R-:W-:Y:S06]  /*2ff0*/  @P0 BRA `(.L_x_87) ;  /* 0xfffffffc00b00947 */ /* 0x000fec000383ffff */
.L_x_86:
[----:B------:R-:W-:Y:S05]  /*3000*/  BSYNC.RECONVERGENT B1 ;  /* 0x0000000000017941 */ /* 0x000fea0003800200 */
.L_x_85:
[----:B------:R-:W-:Y:S05]  /*3010*/  @!P1 BRA `(.L_x_84) ;  /* 0x0000000400149947 */ /* 0x000fea0003800000 */
[C---:B------:R-:W-:Y:S01]  /*3020*/  IADD3 R21, PT, PT, R8.reuse, R15, RZ ;  /* 0x0000000f08157210 */ /* 0x040fe20007ffe0ff */
[----:B------:R-:W-:-:S03]  /*3030*/  IMAD.SHL.U32 R26, R8, 0x4, RZ ;  /* 0x00000004081a7824 */ /* 0x000fc600078e00ff */
[----:B------:R-:W-:Y:S01]  /*3040*/  SHF.L.U32 R21, R21, 0x2, RZ ;  /* 0x0000000215157819 */ /* 0x000fe200000006ff */
[C-C-:B------:R-:W-:Y:S02]  /*3050*/  IMAD R23, R15.reuse, 0x8, R26.reuse ;  /* 0x000000080f177824 */ /* 0x140fe400078e021a */
[----:B------:R-:W-:-:S07]  /*3060*/  IMAD R24, R15, 0xc, R26 ;  /* 0x0000000c0f187824 */ /* 0x000fce00078e021a */
.L_x_88:
        /* <DEDUP_REMOVED lines=23> */
[----:B----4-:R-:W-:-:S03]  /*31e0*/  IMAD.U32 R27, R27, 0x10000, RZ ;  /* 0x000100001b1b7824 */ /* 0x010fc600078e00ff */
[----:B------:R-:W-:Y:S01]  /*31f0*/  FFMA R37, R32, R32, R37 ;  /* 0x0000002020257223 */ /* 0x000fe20000000025 */
[----:B------:R-:W-:Y:S01]  /*3200*/  SHF.L.U32 R25, R25, 0x10, RZ ;  /* 0x0000001019197819 */ /* 0x000fe200000006ff */
[----:B0-----:R-:W-:Y:S01]  /*3210*/  FMUL R2, R27, R27 ;  /* 0x0000001b1b027220 */ /* 0x001fe20000400000 */
[----:B------:R-:W-:Y:S02]  /*3220*/  IADD3 R8, PT, PT, R15, R8, R15 ;  /* 0x000000080f087210 */ /* 0x000fe40007ffe00f */
[----:B------:R-:W-:Y:S02]  /*3230*/  SHF.L.U32 R22, R22, 0x10, RZ ;  /* 0x0000001016167819 */ /* 0x000fe400000006ff */
[----:B------:R-:W-:Y:S01]  /*3240*/  SHF.L.U32 R33, R33, 0x10, RZ ;  /* 0x0000001021217819 */ /* 0x000fe200000006ff */
[----:B------:R-:W-:Y:S02]  /*3250*/  FFMA R25, R25, R25, R2 ;  /* 0x0000001919197223 */ /* 0x000fe40000000002 */
[----:B------:R-:W-:Y:S01]  /*3260*/  FFMA R22, R22, R22, R37 ;  /* 0x0000001616167223 */ /* 0x000fe20000000025 */
[----:B------:R-:W-:Y:S01]  /*3270*/  SHF.L.U32 R28, R28, 0x10, RZ ;  /* 0x000000101c1c7819 */ /* 0x000fe200000006ff */
[----:B------:R-:W-:Y:S01]  /*3280*/  FMUL R2, R33, R33 ;  /* 0x0000002121027220 */ /* 0x000fe20000400000 */
[----:B------:R-:W-:-:S02]  /*3290*/  IADD3 R8, PT, PT, R15, R8, R15 ;  /* 0x000000080f087210 */ /* 0x000fc40007ffe00f */
[----:B------:R-:W-:Y:S01]  /*32a0*/  SHF.L.U32 R31, R31, 0x10, RZ ;  /* 0x000000101f1f7819 */ /* 0x000fe200000006ff */
[----:B------:R-:W-:Y:S02]  /*32b0*/  IMAD.U32 R29, R29, 0x10000, RZ ;  /* 0x000100001d1d7824 */ /* 0x000fe400078e00ff */
[----:B------:R-:W-:Y:S02]  /*32c0*/  FFMA R25, R28, R28, R25 ;  /* 0x0000001c1c197223 */ /* 0x000fe40000000019 */
[----:B------:R-:W-:Y:S01]  /*32d0*/  FFMA R31, R31, R31, R2 ;  /* 0x0000001f1f1f7223 */ /* 0x000fe20000000002 */
[----:B------:R-:W-:Y:S01]  /*32e0*/  SHF.L.U32 R30, R30, 0x10, RZ ;  /* 0x000000101e1e7819 */ /* 0x000fe200000006ff */
[----:B------:R-:W-:Y:S01]  /*32f0*/  FFMA R29, R29, R29, R22 ;  /* 0x0000001d1d1d7223 */ /* 0x000fe20000000016 */
[----:B------:R-:W-:Y:S01]  /*3300*/  ISETP.GE.AND P0, PT, R8, R5, PT ;  /* 0x000000050800720c */ /* 0x000fe20003f06270 */
[----:B------:R-:W-:Y:S02]  /*3310*/  IMAD.U32 R34, R34, 0x10000, RZ ;  /* 0x0001000022227824 */ /* 0x000fe400078e00ff */
[----:B------:R-:W-:-:S02]  /*3320*/  IMAD.U32 R12, R12, 0x10000, RZ ;  /* 0x000100000c0c7824 */ /* 0x000fc400078e00ff */
[----:B------:R-:W-:Y:S01]  /*3330*/  FADD R29, R29, R20 ;  /* 0x000000141d1d7221 */ /* 0x000fe20000000000 */
[----:B------:R-:W-:Y:S01]  /*3340*/  FFMA R34, R34, R34, R25 ;  /* 0x0000002222227223 */ /* 0x000fe20000000019 */
[----:B------:R-:W-:Y:S01]  /*3350*/  FFMA R30, R30, R30, R31 ;  /* 0x0000001e1e1e7223 */ /* 0x000fe2000000001f */
[----:B------:R-:W-:Y:S01]  /*3360*/  SHF.L.U32 R35, R35, 0x10, RZ ;  /* 0x0000001023237819 */ /* 0x000fe200000006ff */
[----:B------:R-:W-:Y:S02]  /*3370*/  IMAD.U32 R10, R10, 0x10000, RZ ;  /* 0x000100000a0a7824 */ /* 0x000fe400078e00ff */
[----:B------:R-:W-:Y:S02]  /*3380*/  FADD R29, R29, R34 ;  /* 0x000000221d1d7221 */ /* 0x000fe40000000000 */
[----:B------:R-:W-:Y:S01]  /*3390*/  FFMA R30, R35, R35, R30 ;  /* 0x00000023231e7223 */ /* 0x000fe2000000001e */
[----:B------:R-:W-:-:S03]  /*33a0*/  IMAD.U32 R11, R11, 0x10000, RZ ;  /* 0x000100000b0b7824 */ /* 0x000fc600078e00ff */
[----:B------:R-:W-:Y:S01]  /*33b0*/  FADD R29, R29, R30 ;  /* 0x0000001e1d1d7221 */ /* 0x000fe20000000000 */
[C---:B------:R-:W-:Y:S01]  /*33c0*/  LEA R26, R15.reuse, R26, 0x4 ;  /* 0x0000001a0f1a7211 */ /* 0x040fe200078e20ff */
[C---:B------:R-:W-:Y:S01]  /*33d0*/  IMAD R21, R15.reuse, 0x10, R21 ;  /* 0x000000100f157824 */ /* 0x040fe200078e0215 */
[C---:B------:R-:W-:Y:S01]  /*33e0*/  LEA R23, R15.reuse, R23, 0x4 ;  /* 0x000000170f177211 */ /* 0x040fe200078e20ff */
[----:B------:R-:W-:Y:S02]  /*33f0*/  IMAD R24, R15, 0x10, R24 ;  /* 0x000000100f187824 */ /* 0x000fe400078e0218 */
[----:B--2---:R-:W-:-:S04]  /*3400*/  IMAD.U32 R36, R36, 0x10000, RZ ;  /* 0x0001000024247824 */ /* 0x004fc800078e00ff */
[----:B------:R-:W-:-:S04]  /*3410*/  FMUL R3, R36, R36 ;  /* 0x0000002424037220 */ /* 0x000fc80000400000 */
[----:B------:R-:W-:-:S04]  /*3420*/  FFMA R3, R12, R12, R3 ;  /* 0x0000000c0c037223 */ /* 0x000fc80000000003 */
[----:B------:R-:W-:-:S04]  /*3430*/  FFMA R10, R10, R10, R3 ;  /* 0x0000000a0a0a7223 */ /* 0x000fc80000000003 */
[----:B------:R-:W-:-:S04]  /*3440*/  FFMA R10, R11, R11, R10 ;  /* 0x0000000b0b0a7223 */ /* 0x000fc8000000000a */
[----:B------:R-:W-:Y:S01]  /*3450*/  FADD R20, R29, R10 ;  /* 0x0000000a1d147221 */ /* 0x000fe20000000000 */
[----:B------:R-:W-:Y:S06]  /*3460*/  @!P0 BRA `(.L_x_88) ;  /* 0xfffffffc00008947 */ /* 0x000fec000383ffff */
.L_x_84:
[----:B------:R-:W-:Y:S05]  /*3470*/  BSYNC.RECONVERGENT B0 ;  /* 0x0000000000007941 */ /* 0x000fea0003800200 */
.L_x_83:
[----:B------:R-:W-:Y:S01]  /*3480*/  LEA R5, R5, R14, 0x2 ;  /* 0x0000000e05057211 */ /* 0x000fe200078e10ff */
[----:B------:R-:W-:Y:S03]  /*3490*/  BSSY.RECONVERGENT B0, `(.L_x_89) ;  /* 0x000000b000007945 */ /* 0x000fe60003800200 */
[----:B------:R-:W-:-:S13]  /*34a0*/  ISETP.GE.AND P0, PT, R5, R4, PT ;  /* 0x000000040500720c */ /* 0x000fda0003f06270 */
[----:B------:R-:W-:Y:S05]  /*34b0*/  @P0 BRA `(.L_x_90) ;  /* 0x0000000000200947 */ /* 0x000fea0003800000 */
[----:B------:R-:W0:Y:S02]  /*34c0*/  LDC R8, c[0x0][0x360] ;  /* 0x0000d800ff087b82 */ /* 0x000e240000000800 */
.L_x_91:
[----:B------:R-:W-:-:S06]  /*34d0*/  IMAD.WIDE R2, R5, 0x2, R16 ;  /* 0x0000000205027825 */ /* 0x000fcc00078e0210 */
[----:B------:R-:W2:Y:S01]  /*34e0*/  LDG.E.U16.CONSTANT R2, desc[UR6][R2.64] ;  /* 0x0000000602027981 */ /* 0x000ea2000c1e9500 */
[----:B0-----:R-:W-:-:S05]  /*34f0*/  IMAD.IADD R5, R8, 0x1, R5 ;  /* 0x0000000108057824 */ /* 0x001fca00078e0205 */
[----:B------:R-:W-:Y:S02]  /*3500*/  ISETP.GE.AND P0, PT, R5, R4, PT ;  /* 0x000000040500720c */ /* 0x000fe40003f06270 */
[----:B--2---:R-:W-:-:S05]  /*3510*/  SHF.L.U32 R11, R2, 0x10, RZ ;  /* 0x00000010020b7819 */ /* 0x004fca00000006ff */
[----:B------:R-:W-:-:S06]  /*3520*/  FFMA R20, R11, R11, R20 ;  /* 0x0000000b0b147223 */ /* 0x000fcc0000000014 */
[----:B------:R-:W-:Y:S05]  /*3530*/  @!P0 BRA `(.L_x_91) ;  /* 0xfffffffc00e48947 */ /* 0x000fea000383ffff */
.L_x_90:
[----:B------:R-:W-:Y:S05]  /*3540*/  BSYNC.RECONVERGENT B0 ;  /* 0x0000000000007941 */ /* 0x000fea0003800200 */
.L_x_89:
[----:B------:R-:W0:Y:S01]  /*3550*/  SHFL.BFLY PT, R3, R20, 0x10, 0x1f ;  /* 0x0e001f0014037f89 */ /* 0x000e2200000e0000 */
[----:B------:R-:W-:-:S13]  /*3560*/  LOP3.LUT P0, R13, R14, 0x1f, RZ, 0xc0, !PT ;  /* 0x0000001f0e0d7812 */ /* 0x000fda000780c0ff */
[----:B------:R-:W1:Y:S01]  /*3570*/  @!P0 S2R R15, SR_CgaCtaId ;  /* 0x00000000000f8919 */ /* 0x000e620000008800 */
[----:B------:R-:W-:-:S05]  /*3580*/  @!P0 MOV R10, 0x400 ;  /* 0x00000400000a8802 */ /* 0x000fca0000000f00 */
[----:B------:R-:W-:Y:S02]  /*3590*/  @!P0 VIADD R10, R10, 0x4 ;  /* 0x000000040a0a8836 */ /* 0x000fe40000000000 */
        /* <DEDUP_REMOVED lines=37> */
.L_x_113:
[----:B------:R-:W2:Y:S01]  /*37f0*/  @!P0 S2R R5, SR_CgaCtaId ;  /* 0x0000000000058919 */ /* 0x000ea20000008800 */
[----:B------:R-:W-:Y:S01]  /*3800*/  @!P0 MOV R2, 0x400 ;  /* 0x0000040000028802 */ /* 0x000fe20000000f00 */
[----:B-1----:R-:W-:-:S03]  /*3810*/  FADD R13, R10, R13 ;  /* 0x0000000d0a0d7221 */ /* 0x002fc60000000000 */
[----:B--2---:R-:W-:-:S05]  /*3820*/  @!P0 LEA R2, R5, R2, 0x18 ;  /* 0x0000000205028211 */ /* 0x004fca00078ec0ff */
[----:B------:R1:W-:Y:S02]  /*3830*/  @!P0 STS [R2+0x4], R13 ;  /* 0x0000040d02008388 */ /* 0x0003e40000000800 */
.L_x_92:
        /* <DEDUP_REMOVED lines=18> */
[----:B------:R-:W-:Y:S01]  /*3960*/  IMAD.MOV.U32 R2, RZ, RZ, R5 ;  /* 0x000000ffff027224 */ /* 0x000fe200078e0005 */
[----:B------:R-:W-:Y:S02]  /*3970*/  MOV R5, R8 ;  /* 0x0000000800057202 */ /* 0x000fe40000000f00 */
[----:B------:R-:W-:-:S07]  /*3980*/  MOV R4, 0x39a0 ;  /* 0x000039a000047802 */ /* 0x000fce0000000f00 */
[----:B0----5:R-:W-:Y:S05]  /*3990*/  CALL.REL.NOINC `($__internal_1_$__cuda_sm3x_div_rn_noftz_f32_slowpath) ;  /* 0x0000001400b47944 */ /* 0x021fea0003c00000 */
.L_x_96:
        /* <DEDUP_REMOVED lines=9> */
.L_x_95:
[----:B------:R-:W-:Y:S05]  /*3a30*/  BSYNC.RECONVERGENT B0 ;  /* 0x0000000000007941 */ /* 0x000fea0003800200 */
.L_x_94:
        /* <DEDUP_REMOVED lines=15> */
[----:B--2---:R-:W-:-:S06]  /*3b30*/  VIADD R4, R10, 0xffffffe ;  /* 0x0ffffffe0a047836 */ /* 0x004fcc0000000000 */
        /* <DEDUP_REMOVED lines=42> */
.L_x_100:
        /* <DEDUP_REMOVED lines=45> */
.L_x_99:
[----:B------:R-:W-:-:S07]  /*40b0*/  MOV R14, R24 ;  /* 0x00000018000e7202 */ /* 0x000fce0000000f00 */
.L_x_98:
[----:B------:R-:W-:Y:S05]  /*40c0*/  BSYNC.RECONVERGENT B0 ;  /* 0x0000000000007941 */ /* 0x000fea0003800200 */
.L_x_97:
        /* <DEDUP_REMOVED lines=9> */
.L_x_101:
        /* <DEDUP_REMOVED lines=171> */
.L_x_74:
[----:B------:R-:W-:Y:S02]  /*4c10*/  HFMA2 R19, -RZ, RZ, 0, 1.847743988037109375e-06 ;  /* 0x0000001fff137431 */ /* 0x000fe400000001ff */
[----:B------:R-:W-:Y:S02]  /*4c20*/  IMAD.MOV.U32 R15, RZ, RZ, 0x10 ;  /* 0x00000010ff0f7424 */ /* 0x000fe400078e00ff */
[----:B------:R-:W-:-:S07]  /*4c30*/  IMAD.MOV.U32 R12, RZ, RZ, -0x1 ;  /* 0xffffffffff0c7424 */ /* 0x000fce00078e00ff */
[----:B01---5:R-:W-:Y:S05]  /*4c40*/  WARPSYNC.COLLECTIVE R12, `(.L_x_102) ;  /* 0x000000000c087348 */ /* 0x023fea0003c00000 */
[----:B-1----:R1:W2:Y:S02]  /*4c50*/  SHFL.BFLY P1, R13, R2, R15, R19 ;  /* 0x0c00000f020d7389 */ /* 0x0022a40000020013 */
[----:B012--5:R-:W-:Y:S05]  /*4c60*/  ENDCOLLECTIVE ;  /* 0x000000000000791b */ /* 0x027fea0003800000 */
.L_x_102:
[----:B------:R-:W-:Y:S01]  /*4c70*/  HFMA2 R15, -RZ, RZ, 0, 4.76837158203125e-07 ;  /* 0x00000008ff0f7431 */ /* 0x000fe200000001ff */
[----:B------:R-:W-:-:S05]  /*4c80*/  MOV R5, R13 ;  /* 0x0000000d00057202 */ /* 0x000fca0000000f00 */
[----:B------:R-:W-:-:S04]  /*4c90*/  FADD R5, R5, R2 ;  /* 0x0000000205057221 */ /* 0x000fc80000000000 */
[----:B------:R-:W-:-:S07]  /*4ca0*/  IMAD.MOV.U32 R2, RZ, RZ, R5 ;  /* 0x000000ffff027224 */ /* 0x000fce00078e0005 */
[----:B------:R-:W-:Y:S05]  /*4cb0*/  WARPSYNC.COLLECTIVE R12, `(.L_x_103) ;  /* 0x000000000c087348 */ /* 0x000fea0003c00000 */
[----:B------:R0:W1:Y:S02]  /*4cc0*/  SHFL.BFLY P1, R13, R2, R15, R19 ;  /* 0x0c00000f020d7389 */ /* 0x0000640000020013 */
[----:B01----:R-:W-:Y:S05]  /*4cd0*/  ENDCOLLECTIVE ;  /* 0x000000000000791b */ /* 0x003fea0003800000 */
.L_x_103:
[----:B------:R-:W-:Y:S02]  /*4ce0*/  IMAD.MOV.U32 R15, RZ, RZ, 0x4 ;  /* 0x00000004ff0f7424 */ /* 0x000fe400078e00ff */
[----:B------:R-:W-:-:S04]  /*4cf0*/  IMAD.MOV.U32 R8, RZ, RZ, R13 ;  /* 0x000000ffff087224 */ /* 0x000fc800078e000d */
[----:B------:R-:W-:-:S05]  /*4d00*/  FADD R8, R5, R8 ;  /* 0x0000000805087221 */ /* 0x000fca0000000000 */
[----:B------:R-:W-:-:S07]  /*4d10*/  MOV R2, R8 ;  /* 0x0000000800027202 */ /* 0x000fce0000000f00 */
[----:B------:R-:W-:Y:S05]  /*4d20*/  WARPSYNC.COLLECTIVE R12, `(.L_x_104) ;  /* 0x000000000c087348 */ /* 0x000fea0003c00000 */
[----:B------:R0:W1:Y:S02]  /*4d30*/  SHFL.BFLY P1, R13, R2, R15, R19 ;  /* 0x0c00000f020d7389 */ /* 0x0000640000020013 */
[----:B01----:R-:W-:Y:S05]  /*4d40*/  ENDCOLLECTIVE ;  /* 0x000000000000791b */ /* 0x003fea0003800000 */
.L_x_104:
[----:B------:R-:W-:Y:S01]  /*4d50*/  HFMA2 R15, -RZ, RZ, 0, 1.1920928955078125e-07 ;  /* 0x00000002ff0f7431 */ /* 0x000fe200000001ff */
[----:B------:R-:W-:-:S05]  /*4d60*/  MOV R11, R13 ;  /* 0x0000000d000b7202 */ /* 0x000fca0000000f00 */
[----:B------:R-:W-:-:S04]  /*4d70*/  FADD R11, R8, R11 ;  /* 0x0000000b080b7221 */ /* 0x000fc80000000000 */
[----:B------:R-:W-:-:S07]  /*4d80*/  IMAD.MOV.U32 R2, RZ, RZ, R11 ;  /* 0x000000ffff027224 */ /* 0x000fce00078e000b */
[----:B------:R-:W-:Y:S05]  /*4d90*/  WARPSYNC.COLLECTIVE R12, `(.L_x_105) ;  /* 0x000000000c087348 */ /* 0x000fea0003c00000 */
[----:B------:R0:W1:Y:S02]  /*4da0*/  SHFL.BFLY P1, R13, R2, R15, R19 ;  /* 0x0c00000f020d7389 */ /* 0x0000640000020013 */
[----:B01----:R-:W-:Y:S05]  /*4db0*/  ENDCOLLECTIVE ;  /* 0x000000000000791b */ /* 0x003fea0003800000 */
.L_x_105:
[----:B------:R-:W-:Y:S02]  /*4dc0*/  IMAD.MOV.U32 R15, RZ, RZ, 0x1 ;  /* 0x00000001ff0f7424 */ /* 0x000fe400078e00ff */
[----:B------:R-:W-:-:S04]  /*4dd0*/  IMAD.MOV.U32 R10, RZ, RZ, R13 ;  /* 0x000000ffff0a7224 */ /* 0x000fc800078e000d */
[----:B------:R-:W-:-:S05]  /*4de0*/  FADD R10, R11, R10 ;  /* 0x0000000a0b0a7221 */ /* 0x000fca0000000000 */
[----:B------:R-:W-:-:S07]  /*4df0*/  MOV R2, R10 ;  /* 0x0000000a00027202 */ /* 0x000fce0000000f00 */
[----:B------:R-:W-:Y:S05]  /*4e00*/  WARPSYNC.COLLECTIVE R12, `(.L_x_106) ;  /* 0x000000000c087348 */ /* 0x000fea0003c00000 */
[----:B------:R0:W1:Y:S02]  /*4e10*/  SHFL.BFLY P1, R13, R2, R15, R19 ;  /* 0x0c00000f020d7389 */ /* 0x0000640000020013 */
[----:B01----:R-:W-:Y:S05]  /*4e20*/  ENDCOLLECTIVE ;  /* 0x000000000000791b */ /* 0x003fea0003800000 */
.L_x_106:
[----:B------:R-:W-:Y:S05]  /*4e30*/  BRA `(.L_x_107) ;  /* 0xffffffc400047947 */ /* 0x000fea000383ffff */
.L_x_93:
[----:B------:R-:W-:Y:S02]  /*4e40*/  HFMA2 R15, -RZ, RZ, 0, 9.5367431640625e-07 ;  /* 0x00000010ff0f7431 */ /* 0x000fe400000001ff */
[----:B------:R-:W-:Y:S01]  /*4e50*/  IMAD.MOV.U32 R19, RZ, RZ, 0x1f ;  /* 0x0000001fff137424 */ /* 0x000fe200078e00ff */
[----:B------:R-:W-:-:S07]  /*4e60*/  MOV R12, 0xffffffff ;  /* 0xffffffff000c7802 */ /* 0x000fce0000000f00 */
[----:B01---5:R-:W-:Y:S05]  /*4e70*/  WARPSYNC.COLLECTIVE R12, `(.L_x_108) ;  /* 0x000000000c087348 */ /* 0x023fea0003c00000 */
[----:B-1----:R1:W2:Y:S02]  /*4e80*/  SHFL.BFLY P1, R13, R2, R15, R19 ;  /* 0x0c00000f020d7389 */ /* 0x0022a40000020013 */
[----:B012--5:R-:W-:Y:S05]  /*4e90*/  ENDCOLLECTIVE ;  /* 0x000000000000791b */ /* 0x027fea0003800000 */
.L_x_108:
[----:B------:R-:W-:Y:S02]  /*4ea0*/  IMAD.MOV.U32 R15, RZ, RZ, 0x8 ;  /* 0x00000008ff0f7424 */ /* 0x000fe400078e00ff */
[----:B------:R-:W-:-:S04]  /*4eb0*/  IMAD.MOV.U32 R5, RZ, RZ, R13 ;  /* 0x000000ffff057224 */ /* 0x000fc800078e000d */
[----:B------:R-:W-:-:S05]  /*4ec0*/  FADD R5, R5, R2 ;  /* 0x0000000205057221 */ /* 0x000fca0000000000 */
[----:B------:R-:W-:-:S07]  /*4ed0*/  MOV R2, R5 ;  /* 0x0000000500027202 */ /* 0x000fce0000000f00 */
[----:B------:R-:W-:Y:S05]  /*4ee0*/  WARPSYNC.COLLECTIVE R12, `(.L_x_109) ;  /* 0x000000000c087348 */ /* 0x000fea0003c00000 */
[----:B------:R0:W1:Y:S02]  /*4ef0*/  SHFL.BFLY P1, R13, R2, R15, R19 ;  /* 0x0c00000f020d7389 */ /* 0x0000640000020013 */
[----:B01----:R-:W-:Y:S05]  /*4f00*/  ENDCOLLECTIVE ;  /* 0x000000000000791b */ /* 0x003fea0003800000 */
.L_x_109:
[----:B------:R-:W-:Y:S01]  /*4f10*/  HFMA2 R15, -RZ, RZ, 0, 2.384185791015625e-07 ;  /* 0x00000004ff0f7431 */ /* 0x000fe200000001ff */
[----:B------:R-:W-:-:S05]  /*4f20*/  MOV R8, R13 ;  /* 0x0000000d00087202 */ /* 0x000fca0000000f00 */
[----:B------:R-:W-:-:S04]  /*4f30*/  FADD R8, R5, R8 ;  /* 0x0000000805087221 */ /* 0x000fc80000000000 */
[----:B------:R-:W-:-:S07]  /*4f40*/  IMAD.MOV.U32 R2, RZ, RZ, R8 ;  /* 0x000000ffff027224 */ /* 0x000fce00078e0008 */
[----:B------:R-:W-:Y:S05]  /*4f50*/  WARPSYNC.COLLECTIVE R12, `(.L_x_110) ;  /* 0x000000000c087348 */ /* 0x000fea0003c00000 */
[----:B------:R0:W1:Y:S02]  /*4f60*/  SHFL.BFLY P1, R13, R2, R15, R19 ;  /* 0x0c00000f020d7389 */ /* 0x0000640000020013 */
[----:B01----:R-:W-:Y:S05]  /*4f70*/  ENDCOLLECTIVE ;  /* 0x000000000000791b */ /* 0x003fea0003800000 */
.L_x_110:
[----:B------:R-:W-:Y:S02]  /*4f80*/  IMAD.MOV.U32 R15, RZ, RZ, 0x2 ;  /* 0x00000002ff0f7424 */ /* 0x000fe400078e00ff */
[----:B------:R-:W-:-:S04]  /*4f90*/  IMAD.MOV.U32 R11, RZ, RZ, R13 ;  /* 0x000000ffff0b7224 */ /* 0x000fc800078e000d */
[----:B------:R-:W-:-:S05]  /*4fa0*/  FADD R11, R8, R11 ;  /* 0x0000000b080b7221 */ /* 0x000fca0000000000 */
[----:B------:R-:W-:-:S07]  /*4fb0*/  MOV R2, R11 ;  /* 0x0000000b00027202 */ /* 0x000fce0000000f00 */
[----:B------:R-:W-:Y:S05]  /*4fc0*/  WARPSYNC.COLLECTIVE R12, `(.L_x_111) ;  /* 0x000000000c087348 */ /* 0x000fea0003c00000 */
[----:B------:R0:W1:Y:S02]  /*4fd0*/  SHFL.BFLY P1, R13, R2, R15, R19 ;  /* 0x0c00000f020d7389 */ /* 0x0000640000020013 */
[----:B01----:R-:W-:Y:S05]  /*4fe0*/  ENDCOLLECTIVE ;  /* 0x000000000000791b */ /* 0x003fea0003800000 */
.L_x_111:
[----:B------:R-:W-:Y:S01]  /*4ff0*/  HFMA2 R15, -RZ, RZ, 0, 5.9604644775390625e-08 ;  /* 0x00000001ff0f7431 */ /* 0x000fe200000001ff */
[----:B------:R-:W-:-:S05]  /*5000*/  MOV R10, R13 ;  /* 0x0000000d000a7202 */ /* 0x000fca0000000f00 */
[----:B------:R-:W-:-:S04]  /*5010*/  FADD R10, R11, R10 ;  /* 0x0000000a0b0a7221 */ /* 0x000fc80000000000 */
[----:B------:R-:W-:-:S07]  /*5020*/  IMAD.MOV.U32 R2, RZ, RZ, R10 ;  /* 0x000000ffff027224 */ /* 0x000fce00078e000a */
[----:B------:R-:W-:Y:S05]  /*5030*/  WARPSYNC.COLLECTIVE R12, `(.L_x_112) ;  /* 0x000000000c087348 */ /* 0x000fea0003c00000 */
[----:B------:R0:W1:Y:S02]  /*5040*/  SHFL.BFLY P1, R13, R2, R15, R19 ;  /* 0x0c00000f020d7389 */ /* 0x0000640000020013 */
[----:B01----:R-:W-:Y:S05]  /*5050*/  ENDCOLLECTIVE ;  /* 0x000000000000791b */ /* 0x003fea0003800000 */
.L_x_112:
[----:B------:R-:W-:Y:S05]  /*5060*/  BRA `(.L_x_113) ;  /* 0xffffffe400e07947 */ /* 0x000fea000383ffff */
        .weak           $__internal_1_$__cuda_sm3x_div_rn_noftz_f32_slowpath
        .type           $__internal_1_$__cuda_sm3x_div_rn_noftz_f32_slowpath,@function
        .size           $__internal_1_$__cuda_sm3x_div_rn_noftz_f32_slowpath,(.L_x_127 - $__internal_1_$__cuda_sm3x_div_rn_noftz_f32_slowpath)
$__internal_1_$__cuda_sm3x_div_rn_noftz_f32_slowpath:
[----:B------:R-:W-:Y:S01]  /*5070*/  SHF.R.U32.HI R10, RZ, 0x17, R5 ;  /* 0x00000017ff0a7819 */ /* 0x000fe20000011605 */
[----:B------:R-:W-:Y:S01]  /*5080*/  BSSY.RECONVERGENT B1, `(.L_x_114) ;  /* 0x0000062000017945 */ /* 0x000fe20003800200 */
[----:B------:R-:W-:Y:S02]  /*5090*/  SHF.R.U32.HI R8, RZ, 0x17, R2 ;  /* 0x00000017ff087819 */ /* 0x000fe40000011602 */
[----:B------:R-:W-:Y:S02]  /*50a0*/  LOP3.LUT R10, R10, 0xff, RZ, 0xc0, !PT ;  /* 0x000000ff0a0a7812 */ /* 0x000fe400078ec0ff */
[----:B------:R-:W-:-:S03]  /*50b0*/  LOP3.LUT R15, R8, 0xff, RZ, 0xc0, !PT ;  /* 0x000000ff080f7812 */ /* 0x000fc600078ec0ff */
[----:B------:R-:W-:Y:S01]  /*50c0*/  VIADD R12, R10, 0xffffffff ;  /* 0xffffffff0a0c7836 */ /* 0x000fe20000000000 */
[----:B------:R-:W-:-:S04]  /*50d0*/  IADD3 R11, PT, PT, R15, -0x1, RZ ;  /* 0xffffffff0f0b7810 */ /* 0x000fc80007ffe0ff */
[----:B------:R-:W-:-:S04]  /*50e0*/  ISETP.GT.U32.AND P0, PT, R12, 0xfd, PT ;  /* 0x000000fd0c00780c */ /* 0x000fc80003f04070 */
[----:B------:R-:W-:-:S13]  /*50f0*/  ISETP.GT.U32.OR P0, PT, R11, 0xfd, P0 ;  /* 0x000000fd0b00780c */ /* 0x000fda0000704470 */
[----:B------:R-:W-:Y:S01]  /*5100*/  @!P0 IMAD.MOV.U32 R8, RZ, RZ, RZ ;  /* 0x000000ffff088224 */ /* 0x000fe200078e00ff */
        /* <DEDUP_REMOVED lines=24> */
.L_x_115:
[----:B------:R-:W-:Y:S01]  /*5290*/  LEA R12, R10, 0xc0800000, 0x17 ;  /* 0xc08000000a0c7811 */ /* 0x000fe200078eb8ff */
[----:B------:R-:W-:Y:S04]  /*52a0*/  BSSY.RECONVERGENT B2, `(.L_x_120) ;  /* 0x0000036000027945 */ /* 0x000fe80003800200 */
[----:B------:R-:W-:Y:S01]  /*52b0*/  IMAD.IADD R12, R5, 0x1, -R12 ;  /* 0x00000001050c7824 */ /* 0x000fe200078e0a0c */
[----:B------:R-:W-:-:S03]  /*52c0*/  IADD3 R5, PT, PT, R15, -0x7f, RZ ;  /* 0xffffff810f057810 */ /* 0x000fc60007ffe0ff */
        /* <DEDUP_REMOVED lines=9> */
[----:B------:R-:W-:Y:S02]  /*5360*/  FFMA R18, R13, R15, R2 ;  /* 0x0000000f0d127223 */ /* 0x000fe40000000002 */
[----:B------:R-:W-:Y:S02]  /*5370*/  IMAD.IADD R11, R11, 0x1, R8 ;  /* 0x000000010b0b7824 */ /* 0x000fe400078e0208 */
        /* <DEDUP_REMOVED lines=20> */
[----:B------:R-:W-:Y:S01]  /*54c0*/  ISETP.NE.AND P1, PT, R12, RZ, PT ;  /* 0x000000ff0c00720c */ /* 0x000fe20003f25270 */
[----:B------:R-:W-:Y:S01]  /*54d0*/  IMAD.MOV R12, RZ, RZ, -R12 ;  /* 0x000000ffff0c7224 */ /* 0x000fe200078e0a0c */
[----:B------:R-:W-:Y:S02]  /*54e0*/  LOP3.LUT R10, R10, 0x800000, RZ, 0xfc, !PT ;  /* 0x008000000a0a7812 */ /* 0x000fe400078efcff */
[----:B------:R-:W-:-:S02]  /*54f0*/  FSETP.NEU.FTZ.AND P0, PT, R5, R8, PT ;  /* 0x000000080500720b */ /* 0x000fc40003f1d000 */
[----:B------:R-:W-:Y:S02]  /*5500*/  SHF.L.U32 R11, R10, R11, RZ ;  /* 0x0000000b0a0b7219 */ /* 0x000fe400000006ff */
[----:B------:R-:W-:Y:S02]  /*5510*/  SEL R5, R12, RZ, P2 ;  /* 0x000000ff0c057207 */ /* 0x000fe40001000000 */
[----:B------:R-:W-:Y:S02]  /*5520*/  ISETP.NE.AND P1, PT, R11, RZ, P1 ;  /* 0x000000ff0b00720c */ /* 0x000fe40000f25270 */
[----:B------:R-:W-:Y:S02]  /*5530*/  SHF.R.U32.HI R5, RZ, R5, R10 ;  /* 0x00000005ff057219 */ /* 0x000fe4000001160a */
[----:B------:R-:W-:Y:S02]  /*5540*/  PLOP3.LUT P0, PT, P0, P1, PT, 0xf8, 0x8f ;  /* 0x00000000008f781c */ /* 0x000fe40000703f70 */
[----:B------:R-:W-:-:S02]  /*5550*/  SHF.R.U32.HI R11, RZ, 0x1, R5 ;  /* 0x00000001ff0b7819 */ /* 0x000fc40000011605 */
[----:B------:R-:W-:-:S04]  /*5560*/  SEL R8, RZ, 0x1, !P0 ;  /* 0x00000001ff087807 */ /* 0x000fc80004000000 */
[----:B------:R-:W-:-:S04]  /*5570*/  LOP3.LUT R8, R8, 0x1, R11, 0xf8, !PT ;  /* 0x0000000108087812 */ /* 0x000fc800078ef80b */
[----:B------:R-:W-:-:S04]  /*5580*/  LOP3.LUT R8, R8, R5, RZ, 0xc0, !PT ;  /* 0x0000000508087212 */ /* 0x000fc800078ec0ff */
[----:B------:R-:W-:-:S04]  /*5590*/  IADD3 R11, PT, PT, R11, R8, RZ ;  /* 0x000000080b0b7210 */ /* 0x000fc80007ffe0ff */
[----:B------:R-:W-:Y:S01]  /*55a0*/  LOP3.LUT R2, R11, R2, RZ, 0xfc, !PT ;  /* 0x000000020b027212 */ /* 0x000fe200078efcff */
[----:B------:R-:W-:Y:S06]  /*55b0*/  BRA `(.L_x_123) ;  /* 0x0000000000107947 */ /* 0x000fec0003800000 */
.L_x_122:
[----:B------:R-:W-:-:S04]  /*55c0*/  LOP3.LUT R2, R2, 0x80000000, RZ, 0xc0, !PT ;  /* 0x8000000002027812 */ /* 0x000fc800078ec0ff */
[----:B------:R-:W-:Y:S01]  /*55d0*/  LOP3.LUT R2, R2, 0x7f800000, RZ, 0xfc, !PT ;  /* 0x7f80000002027812 */ /* 0x000fe200078efcff */
[----:B------:R-:W-:Y:S06]  /*55e0*/  BRA `(.L_x_123) ;  /* 0x0000000000047947 */ /* 0x000fec0003800000 */
.L_x_121:
[----:B------:R-:W-:-:S07]  /*55f0*/  IMAD R2, R11, 0x800000, R2 ;  /* 0x008000000b027824 */ /* 0x000fce00078e0202 */
.L_x_123:
[----:B------:R-:W-:Y:S05]  /*5600*/  BSYNC.RECONVERGENT B2 ;  /* 0x0000000000027941 */ /* 0x000fea0003800200 */
.L_x_120:
[----:B------:R-:W-:Y:S05]  /*5610*/  BRA `(.L_x_124) ;  /* 0x0000000000207947 */ /* 0x000fea0003800000 */
.L_x_119:
[----:B------:R-:W-:-:S04]  /*5620*/  LOP3.LUT R2, R5, 0x80000000, R2, 0x48, !PT ;  /* 0x8000000005027812 */ /* 0x000fc800078e4802 */
[----:B------:R-:W-:Y:S01]  /*5630*/  LOP3.LUT R2, R2, 0x7f800000, RZ, 0xfc, !PT ;  /* 0x7f80000002027812 */ /* 0x000fe200078efcff */
[----:B------:R-:W-:Y:S06]  /*5640*/  BRA `(.L_x_124) ;  /* 0x0000000000147947 */ /* 0x000fec0003800000 */
.L_x_118:
[----:B------:R-:W-:Y:S01]  /*5650*/  LOP3.LUT R2, R5, 0x80000000, R2, 0x48, !PT ;  /* 0x8000000005027812 */ /* 0x000fe200078e4802 */
[----:B------:R-:W-:Y:S06]  /*5660*/  BRA `(.L_x_124) ;  /* 0x00000000000c7947 */ /* 0x000fec0003800000 */
.L_x_117:
[----:B------:R-:W0:Y:S01]  /*5670*/  MUFU.RSQ R2, -QNAN ;  /* 0xffc0000000027908 */ /* 0x000e220000001400 */
[----:B------:R-:W-:Y:S05]  /*5680*/  BRA `(.L_x_124) ;  /* 0x0000000000047947 */ /* 0x000fea0003800000 */
.L_x_116:
[----:B------:R-:W-:-:S07]  /*5690*/  FADD.FTZ R2, R2, R5 ;  /* 0x0000000502027221 */ /* 0x000fce0000010000 */
.L_x_124:
[----:B------:R-:W-:Y:S05]  /*56a0*/  BSYNC.RECONVERGENT B1 ;  /* 0x0000000000017941 */ /* 0x000fea0003800200 */
.L_x_114:
[----:B------:R-:W-:-:S04]  /*56b0*/  HFMA2 R5, -RZ, RZ, 0, 0 ;  /* 0x00000000ff057431 */ /* 0x000fc800000001ff */
[----:B0-----:R-:W-:Y:S05]  /*56c0*/  RET.REL.NODEC R4 `(fused_qknorm_rope_bf16) ;  /* 0xffffffa8044c7950 */ /* 0x001fea0003c3ffff */
.L_x_125:
        /* <DEDUP_REMOVED lines=11> */
.L_x_127:


//--------------------- .nv.shared.fused_qknorm_rope_f16 --------------------------
	.section	.nv.shared.fused_qknorm_rope_f16,"aw",@nobits
	.sectionflags	@""
	.align	4
.nv.shared.fused_qknorm_rope_f16:
	.zero		1156


//--------------------- .nv.shared.reserved.0     --------------------------
	.section	.nv.shared.reserved.0,"aw",@nobits
	.weak		__nv_reservedSMEM_offset_0_alias
	.size		__nv_reservedSMEM_offset_0_alias, 0, 64
	.other		__nv_reservedSMEM_offset_0_alias,@"STO_CUDA_RESERVED_SHARED STV_DEFAULT"
__nv_reservedSMEM_offset_0_alias:
	.zero		0
	.zero		64


//--------------------- .nv.shared.fused_qknorm_rope_bf16 --------------------------
	.section	.nv.shared.fused_qknorm_rope_bf16,"aw",@nobits
	.sectionflags	@""
	.align	4
.nv.shared.fused_qknorm_rope_bf16:
	.zero		1156


//--------------------- .nv.constant0.fused_qknorm_rope_f16 --------------------------
	.section	.nv.constant0.fused_qknorm_rope_f16,"a",@progbits
	.sectionflags	@""
	.align	4
.nv.constant0.fused_qknorm_rope_f16:
	.zero		988


//--------------------- .nv.constant0.fused_qknorm_rope_bf16 --------------------------
	.section	.nv.constant0.fused_qknorm_rope_bf16,"a",@progbits
	.sectionflags	@""
	.align	4
.nv.constant0.fused_qknorm_rope_bf16:
	.zero		988


//--------------------- SYMBOLS --------------------------

	.type		.nv.reservedSmem.offset0,@object
	.size		.nv.reservedSmem.offset0,0x4
	.type		.nv.reservedSmem.cap,@object
	.size		.nv.reservedSmem.cap,0x4
